// auto-generated by cutlass_sweep.gemm — config: {"arch": "sm_100", "cluster_m": 1, "cluster_n": 1, "dtype": "e4m3", "dtype_b": "e5m2", "layout": "tn", "stages": 0, "tile_k": 128, "tile_m": 64, "tile_n": 256}
#include "cutlass/cutlass.h"
#include "cutlass/gemm/collective/collective_builder.hpp"
#include "cutlass/gemm/device/gemm_universal_adapter.h"
#include "cutlass/gemm/kernel/gemm_universal.hpp"
#include "cutlass/epilogue/collective/collective_builder.hpp"

using ElemA = cutlass::float_e4m3_t;
using ElemB = cutlass::float_e5m2_t;
using ElemCD = cutlass::float_e4m3_t;
using Acc  = float;
using TileShape    = cute::Shape<cute::_64, cute::_256, cute::_128>;
using ClusterShape = cute::Shape<cute::_1, cute::_1, cute::_1>;

using CollectiveEpilogue = typename cutlass::epilogue::collective::CollectiveBuilder<
    cutlass::arch::Sm100, cutlass::arch::OpClassTensorOp,
    TileShape, ClusterShape,
    cutlass::epilogue::collective::EpilogueTileAuto,
    Acc, Acc,
    ElemCD, cutlass::layout::RowMajor, 128 / cutlass::sizeof_bits<ElemCD>::value,
    ElemCD, cutlass::layout::RowMajor, 128 / cutlass::sizeof_bits<ElemCD>::value,
    cutlass::epilogue::collective::EpilogueScheduleAuto
  >::CollectiveOp;

using CollectiveMainloop = typename cutlass::gemm::collective::CollectiveBuilder<
    cutlass::arch::Sm100, cutlass::arch::OpClassTensorOp,
    ElemA, cutlass::layout::ColumnMajor, 128 / cutlass::sizeof_bits<ElemA>::value,
    ElemB, cutlass::layout::RowMajor, 128 / cutlass::sizeof_bits<ElemB>::value,
    Acc,
    TileShape, ClusterShape,
    cutlass::gemm::collective::StageCountAutoCarveout<static_cast<int>(sizeof(typename CollectiveEpilogue::SharedStorage))>,
    cutlass::gemm::collective::KernelScheduleAuto
  >::CollectiveOp;

using GemmKernel = cutlass::gemm::kernel::GemmUniversal<
    cute::Shape<int,int,int,int>,
    CollectiveMainloop,
    CollectiveEpilogue
>;
using Gemm = cutlass::gemm::device::GemmUniversalAdapter<GemmKernel>;

// Force the device kernel symbol into the cubin without needing a host main.
auto* _anchor = &cutlass::device_kernel<GemmKernel>;


// ===== COMPILED SASS (sm_100a) =====

	.target	sm_100a

	.elftype	@"ET_EXEC"


//--------------------- .note.nv.tkinfo           --------------------------
	.section	.note.nv.tkinfo,"",@"SHT_NOTE"
	.sectionflags	@"SHF_NOTE_NV_TKINFO"
	.tkinfo
        /*0018*/ 	.word	0x00000002
        /*0030*/ 	.string	""
        /*0030*/ 	.string	"ptxas"
        /*0030*/ 	.string	"Cuda compilation tools, release 13.0, V13.0.88"
        /*0030*/ 	.string	"Build cuda_13.0.r13.0/compiler.36424714_0"
        /*0030*/ 	.string	"-arch sm_100a -m 64 "



//--------------------- .note.nv.cuinfo           --------------------------
	.section	.note.nv.cuinfo,"",@"SHT_NOTE"
	.sectionflags	@"SHF_NOTE_NV_CUINFO"
        /*0018*/ 	.short	0x0002
        /*001a*/ 	.short	0x0064
        /*001c*/ 	.short	0x0082
	.zero		2


//--------------------- .nv.info                  --------------------------
	.section	.nv.info,"",@"SHT_CUDA_INFO"
	.align	4


	//----- nvinfo : EIATTR_REGCOUNT
	.align		4
        /*0000*/ 	.byte	0x04, 0x2f
        /*0002*/ 	.short	(.L_20 - .L_19)
	.align		4
.L_19:
        /*0004*/ 	.word	index@(_ZN7cutlass13device_kernelINS_4gemm6kernel13GemmUniversalIN4cute5tupleIJiiiiEEENS1_10collective13CollectiveMmaINS1_35MainloopSm100TmaUmmaWarpSpecializedILi5ELi2ELi4ENS5_IJNS4_1CILi1EEESB_SB_EEEEENS5_IJNSA_ILi64EEENSA_ILi256EEENSA_ILi128EEEEEENS_12float_e4m3_tENS5_IJSB_llEEENS_12float_e5m2_tESJ_NS4_8TiledMMAINS4_8MMA_AtomIJNS4_10MMA_TraitsINS4_19SM100_MMA_F8F6F4_SSEJSI_SK_fSE_SF_NS4_17integral_constantINS4_4UMMA5MajorELSR_1EEESS_NSP_INSQ_7ScaleInELST_0EEESU_EEEEEENS4_6LayoutISC_NS5_IJNSA_ILi0EEESY_SY_EEEEENS5_IJNS4_10UnderscoreES11_S11_EEEEENS4_13SM90_TMA_LOADENS4_14ComposedLayoutINS4_7SwizzleILi2ELi4ELi3EEENS4_18smem_ptr_flag_bitsILi8EEENSX_INS5_IJSE_NSA_ILi8EEEEEENS5_IJSB_SE_EEEEEEEvNS4_8identityES14_NS15_INS16_ILi3ELi4ELi3EEES19_NSX_INS5_IJSG_S1A_EEENS5_IJSB_SG_EEEEEEEvS1F_EENS_8epilogue10collective18CollectiveEpilogueINS1M_23Sm100TmaWarpSpecializedILi4ELi2ELi32ELb0ELb0EEEJSH_NS5_IJNSX_ISE_SB_EES1R_EEESI_NS5_IJlSB_lEEESI_S1T_NS1M_6fusion15FusionCallbacksIS1Q_NS1U_17LinearCombinationISI_fSI_fLNS_15FloatRoundStyleE2EEESH_S1S_JEEENS4_5SM1004TMEM4LOAD26SM100_TMEM_LOAD_16dp32b32xES14_NS15_IS17_S19_NSX_INS5_IJS1A_SE_EEENS5_IJSE_SB_EEEEEEENS4_39AutoVectorizingCopyWithAssumedAlignmentILi128EEENS4_14SM90_TMA_STOREES27_S29_S29_EEEvvEEEEvNT_6ParamsE)
        /*0008*/ 	.word	0x00000079


	//----- nvinfo : EIATTR_FRAME_SIZE
	.align		4
.L_20:
        /*000c*/ 	.byte	0x04, 0x11
        /*000e*/ 	.short	(.L_22 - .L_21)
	.align		4
.L_21:
        /*0010*/ 	.word	index@($__internal_2_$__cuda_sm10x_tcgen05_guardrail_trap_unallocated_columns_being_dealloced)
        /*0014*/ 	.word	0x00000000


	//----- nvinfo : EIATTR_FRAME_SIZE
	.align		4
.L_22:
        /*0018*/ 	.byte	0x04, 0x11
        /*001a*/ 	.short	(.L_24 - .L_23)
	.align		4
.L_23:
        /*001c*/ 	.word	index@($__internal_1_$__cuda_sm10x_tcgen05_guardrail_trap_phase_invalid_during_alloc)
        /*0020*/ 	.word	0x00000000


	//----- nvinfo : EIATTR_FRAME_SIZE
	.align		4
.L_24:
        /*0024*/ 	.byte	0x04, 0x11
        /*0026*/ 	.short	(.L_26 - .L_25)
	.align		4
.L_25:
        /*0028*/ 	.word	index@($__internal_0_$__cuda_sm10x_tcgen05_guardrail_trap_col_being_dealloced_not_returned_by_alloc)
        /*002c*/ 	.word	0x00000000


	//----- nvinfo : EIATTR_FRAME_SIZE
	.align		4
.L_26:
        /*0030*/ 	.byte	0x04, 0x11
        /*0032*/ 	.short	(.L_28 - .L_27)
	.align		4
.L_27:
        /*0034*/ 	.word	index@(_ZN7cutlass13device_kernelINS_4gemm6kernel13GemmUniversalIN4cute5tupleIJiiiiEEENS1_10collective13CollectiveMmaINS1_35MainloopSm100TmaUmmaWarpSpecializedILi5ELi2ELi4ENS5_IJNS4_1CILi1EEESB_SB_EEEEENS5_IJNSA_ILi64EEENSA_ILi256EEENSA_ILi128EEEEEENS_12float_e4m3_tENS5_IJSB_llEEENS_12float_e5m2_tESJ_NS4_8TiledMMAINS4_8MMA_AtomIJNS4_10MMA_TraitsINS4_19SM100_MMA_F8F6F4_SSEJSI_SK_fSE_SF_NS4_17integral_constantINS4_4UMMA5MajorELSR_1EEESS_NSP_INSQ_7ScaleInELST_0EEESU_EEEEEENS4_6LayoutISC_NS5_IJNSA_ILi0EEESY_SY_EEEEENS5_IJNS4_10UnderscoreES11_S11_EEEEENS4_13SM90_TMA_LOADENS4_14ComposedLayoutINS4_7SwizzleILi2ELi4ELi3EEENS4_18smem_ptr_flag_bitsILi8EEENSX_INS5_IJSE_NSA_ILi8EEEEEENS5_IJSB_SE_EEEEEEEvNS4_8identityES14_NS15_INS16_ILi3ELi4ELi3EEES19_NSX_INS5_IJSG_S1A_EEENS5_IJSB_SG_EEEEEEEvS1F_EENS_8epilogue10collective18CollectiveEpilogueINS1M_23Sm100TmaWarpSpecializedILi4ELi2ELi32ELb0ELb0EEEJSH_NS5_IJNSX_ISE_SB_EES1R_EEESI_NS5_IJlSB_lEEESI_S1T_NS1M_6fusion15FusionCallbacksIS1Q_NS1U_17LinearCombinationISI_fSI_fLNS_15FloatRoundStyleE2EEESH_S1S_JEEENS4_5SM1004TMEM4LOAD26SM100_TMEM_LOAD_16dp32b32xES14_NS15_IS17_S19_NSX_INS5_IJS1A_SE_EEENS5_IJSE_SB_EEEEEEENS4_39AutoVectorizingCopyWithAssumedAlignmentILi128EEENS4_14SM90_TMA_STOREES27_S29_S29_EEEvvEEEEvNT_6ParamsE)
        /*0038*/ 	.word	0x00000000


	//----- nvinfo : EIATTR_MIN_STACK_SIZE
	.align		4
.L_28:
        /*003c*/ 	.byte	0x04, 0x12
        /*003e*/ 	.short	(.L_30 - .L_29)
	.align		4
.L_29:
        /*0040*/ 	.word	index@(_ZN7cutlass13device_kernelINS_4gemm6kernel13GemmUniversalIN4cute5tupleIJiiiiEEENS1_10collective13CollectiveMmaINS1_35MainloopSm100TmaUmmaWarpSpecializedILi5ELi2ELi4ENS5_IJNS4_1CILi1EEESB_SB_EEEEENS5_IJNSA_ILi64EEENSA_ILi256EEENSA_ILi128EEEEEENS_12float_e4m3_tENS5_IJSB_llEEENS_12float_e5m2_tESJ_NS4_8TiledMMAINS4_8MMA_AtomIJNS4_10MMA_TraitsINS4_19SM100_MMA_F8F6F4_SSEJSI_SK_fSE_SF_NS4_17integral_constantINS4_4UMMA5MajorELSR_1EEESS_NSP_INSQ_7ScaleInELST_0EEESU_EEEEEENS4_6LayoutISC_NS5_IJNSA_ILi0EEESY_SY_EEEEENS5_IJNS4_10UnderscoreES11_S11_EEEEENS4_13SM90_TMA_LOADENS4_14ComposedLayoutINS4_7SwizzleILi2ELi4ELi3EEENS4_18smem_ptr_flag_bitsILi8EEENSX_INS5_IJSE_NSA_ILi8EEEEEENS5_IJSB_SE_EEEEEEEvNS4_8identityES14_NS15_INS16_ILi3ELi4ELi3EEES19_NSX_INS5_IJSG_S1A_EEENS5_IJSB_SG_EEEEEEEvS1F_EENS_8epilogue10collective18CollectiveEpilogueINS1M_23Sm100TmaWarpSpecializedILi4ELi2ELi32ELb0ELb0EEEJSH_NS5_IJNSX_ISE_SB_EES1R_EEESI_NS5_IJlSB_lEEESI_S1T_NS1M_6fusion15FusionCallbacksIS1Q_NS1U_17LinearCombinationISI_fSI_fLNS_15FloatRoundStyleE2EEESH_S1S_JEEENS4_5SM1004TMEM4LOAD26SM100_TMEM_LOAD_16dp32b32xES14_NS15_IS17_S19_NSX_INS5_IJS1A_SE_EEENS5_IJSE_SB_EEEEEEENS4_39AutoVectorizingCopyWithAssumedAlignmentILi128EEENS4_14SM90_TMA_STOREES27_S29_S29_EEEvvEEEEvNT_6ParamsE)
        /*0044*/ 	.word	0x00000000
.L_30:


//--------------------- .nv.compat                --------------------------
	.section	.nv.compat,"",@"SHT_CUDA_COMPAT_INFO"
	.align	4
        /*0000*/ 	.byte	0x02, 0x09, 0x01, 0x00, 0x02, 0x02, 0x02, 0x00, 0x02, 0x05, 0x05, 0x00, 0x03, 0x07, 0x01, 0x01
        /*0010*/ 	.byte	0x02, 0x03, 0x01, 0x00, 0x02, 0x06, 0x01, 0x00, 0x04, 0x0b, 0x08, 0x00, 0x09, 0x00, 0x00, 0x00
        /*0020*/ 	.byte	0x00, 0x00, 0x00, 0x00


//--------------------- .nv.info._ZN7cutlass13device_kernelINS_4gemm6kernel13GemmUniversalIN4cute5tupleIJiiiiEEENS1_10collective13CollectiveMmaINS1_35MainloopSm100TmaUmmaWarpSpecializedILi5ELi2ELi4ENS5_IJNS4_1CILi1EEESB_SB_EEEEENS5_IJNSA_ILi64EEENSA_ILi256EEENSA_ILi128EEEEEENS_12float_e4m3_tENS5_IJSB_llEEENS_12float_e5m2_tESJ_NS4_8TiledMMAINS4_8MMA_AtomIJNS4_10MMA_TraitsINS4_19SM100_MMA_F8F6F4_SSEJSI_SK_fSE_SF_NS4_17integral_constantINS4_4UMMA5MajorELSR_1EEESS_NSP_INSQ_7ScaleInELST_0EEESU_EEEEEENS4_6LayoutISC_NS5_IJNSA_ILi0EEESY_SY_EEEEENS5_IJNS4_10UnderscoreES11_S11_EEEEENS4_13SM90_TMA_LOADENS4_14ComposedLayoutINS4_7SwizzleILi2ELi4ELi3EEENS4_18smem_ptr_flag_bitsILi8EEENSX_INS5_IJSE_NSA_ILi8EEEEEENS5_IJSB_SE_EEEEEEEvNS4_8identityES14_NS15_INS16_ILi3ELi4ELi3EEES19_NSX_INS5_IJSG_S1A_EEENS5_IJSB_SG_EEEEEEEvS1F_EENS_8epilogue10collective18CollectiveEpilogueINS1M_23Sm100TmaWarpSpecializedILi4ELi2ELi32ELb0ELb0EEEJSH_NS5_IJNSX_ISE_SB_EES1R_EEESI_NS5_IJlSB_lEEESI_S1T_NS1M_6fusion15FusionCallbacksIS1Q_NS1U_17LinearCombinationISI_fSI_fLNS_15FloatRoundStyleE2EEESH_S1S_JEEENS4_5SM1004TMEM4LOAD26SM100_TMEM_LOAD_16dp32b32xES14_NS15_IS17_S19_NSX_INS5_IJS1A_SE_EEENS5_IJSE_SB_EEEEEEENS4_39AutoVectorizingCopyWithAssumedAlignmentILi128EEENS4_14SM90_TMA_STOREES27_S29_S29_EEEvvEEEEvNT_6ParamsE --------------------------
	.section	.nv.info._ZN7cutlass13device_kernelINS_4gemm6kernel13GemmUniversalIN4cute5tupleIJiiiiEEENS1_10collective13CollectiveMmaINS1_35MainloopSm100TmaUmmaWarpSpecializedILi5ELi2ELi4ENS5_IJNS4_1CILi1EEESB_SB_EEEEENS5_IJNSA_ILi64EEENSA_ILi256EEENSA_ILi128EEEEEENS_12float_e4m3_tENS5_IJSB_llEEENS_12float_e5m2_tESJ_NS4_8TiledMMAINS4_8MMA_AtomIJNS4_10MMA_TraitsINS4_19SM100_MMA_F8F6F4_SSEJSI_SK_fSE_SF_NS4_17integral_constantINS4_4UMMA5MajorELSR_1EEESS_NSP_INSQ_7ScaleInELST_0EEESU_EEEEEENS4_6LayoutISC_NS5_IJNSA_ILi0EEESY_SY_EEEEENS5_IJNS4_10UnderscoreES11_S11_EEEEENS4_13SM90_TMA_LOADENS4_14ComposedLayoutINS4_7SwizzleILi2ELi4ELi3EEENS4_18smem_ptr_flag_bitsILi8EEENSX_INS5_IJSE_NSA_ILi8EEEEEENS5_IJSB_SE_EEEEEEEvNS4_8identityES14_NS15_INS16_ILi3ELi4ELi3EEES19_NSX_INS5_IJSG_S1A_EEENS5_IJSB_SG_EEEEEEEvS1F_EENS_8epilogue10collective18CollectiveEpilogueINS1M_23Sm100TmaWarpSpecializedILi4ELi2ELi32ELb0ELb0EEEJSH_NS5_IJNSX_ISE_SB_EES1R_EEESI_NS5_IJlSB_lEEESI_S1T_NS1M_6fusion15FusionCallbacksIS1Q_NS1U_17LinearCombinationISI_fSI_fLNS_15FloatRoundStyleE2EEESH_S1S_JEEENS4_5SM1004TMEM4LOAD26SM100_TMEM_LOAD_16dp32b32xES14_NS15_IS17_S19_NSX_INS5_IJS1A_SE_EEENS5_IJSE_SB_EEEEEEENS4_39AutoVectorizingCopyWithAssumedAlignmentILi128EEENS4_14SM90_TMA_STOREES27_S29_S29_EEEvvEEEEvNT_6ParamsE,"",@"SHT_CUDA_INFO"
	.sectionflags	@""
	.align	4


	//----- nvinfo : EIATTR_CUDA_API_VERSION
	.align		4
        /*0000*/ 	.byte	0x04, 0x37
        /*0002*/ 	.short	(.L_32 - .L_31)
.L_31:
        /*0004*/ 	.word	0x00000082


	//----- nvinfo : EIATTR_KPARAM_INFO
	.align		4
.L_32:
        /*0008*/ 	.byte	0x04, 0x17
        /*000a*/ 	.short	(.L_34 - .L_33)
.L_33:
        /*000c*/ 	.word	0x00000000
        /*0010*/ 	.short	0x0000
        /*0012*/ 	.short	0x0000
        /*0014*/ 	.byte	0x00, 0xf0, 0x01, 0x20


	//----- nvinfo : EIATTR_AT_ENTRY_FRAGMENTS
	.align		4
.L_34:
        /*0018*/ 	.byte	0x04, 0x4f
        /*001a*/ 	.short	(.L_36 - .L_35)


	//   ....[0]....
.L_35:
        /*001c*/ 	.word	0x00000006


	//----- nvinfo : EIATTR_RESERVED_SMEM_USED
	.align		4
.L_36:
        /*0020*/ 	.byte	0x01, 0x41
	.zero		2


	//----- nvinfo : EIATTR_SPARSE_MMA_MASK
	.align		4
        /*0024*/ 	.byte	0x03, 0x50
        /*0026*/ 	.short	0x0000


	//----- nvinfo : EIATTR_TCGEN05_1CTA_USED
	.align		4
        /*0028*/ 	.byte	0x01, 0x51
	.zero		2


	//----- nvinfo : EIATTR_MAXREG_COUNT
	.align		4
        /*002c*/ 	.byte	0x03, 0x1b
        /*002e*/ 	.short	0x00ff


	//----- nvinfo : EIATTR_NUM_BARRIERS
	.align		4
        /*0030*/ 	.byte	0x02, 0x4c
        /*0032*/ 	.byte	0x07
	.zero		1


	//----- nvinfo : EIATTR_EXTERNS
	.align		4
        /*0034*/ 	.byte	0x04, 0x0f
        /*0036*/ 	.short	(.L_38 - .L_37)


	//   ....[0]....
	.align		4
.L_37:
        /*0038*/ 	.word	index@(__assertfail)


	//----- nvinfo : EIATTR_MERCURY_ISA_VERSION
	.align		4
.L_38:
        /*003c*/ 	.byte	0x03, 0x5f
        /*003e*/ 	.short	0x0101


	//----- nvinfo : EIATTR_INT_WARP_WIDE_INSTR_OFFSETS
	.align		4
        /*0040*/ 	.byte	0x04, 0x31
        /*0042*/ 	.short	(.L_40 - .L_39)


	//   ....[0]....
.L_39:
        /*0044*/ 	.word	0x00001ec0


	//   ....[1]....
        /*0048*/ 	.word	0x000039e0


	//   ....[2]....
        /*004c*/ 	.word	0x00003a10


	//   ....[3]....
        /*0050*/ 	.word	0x00003a60


	//   ....[4]....
        /*0054*/ 	.word	0x00004380


	//   ....[5]....
        /*0058*/ 	.word	0x000043e0


	//   ....[6]....
        /*005c*/ 	.word	0x000044c0


	//   ....[7]....
        /*0060*/ 	.word	0x00004530


	//   ....[8]....
        /*0064*/ 	.word	0x00004640


	//   ....[9]....
        /*0068*/ 	.word	0x000046d0


	//   ....[10]....
        /*006c*/ 	.word	0x000048a0


	//   ....[11]....
        /*0070*/ 	.word	0x00004a00


	//----- nvinfo : EIATTR_COOP_GROUP_MASK_REGIDS
	.align		4
.L_40:
        /*0074*/ 	.byte	0x04, 0x29
        /*0076*/ 	.short	(.L_42 - .L_41)


	//   ....[0]....
.L_41:
        /*0078*/ 	.word	0xffffffff


	//   ....[1]....
        /*007c*/ 	.word	0xffffffff


	//   ....[2]....
        /*0080*/ 	.word	0xffffffff


	//   ....[3]....
        /*0084*/ 	.word	0xffffffff


	//   ....[4]....
        /*0088*/ 	.word	0xffffffff


	//   ....[5]....
        /*008c*/ 	.word	0xffffffff


	//   ....[6]....
        /*0090*/ 	.word	0xffffffff


	//   ....[7]....
        /*0094*/ 	.word	0xffffffff


	//   ....[8]....
        /*0098*/ 	.word	0xffffffff


	//   ....[9]....
        /*009c*/ 	.word	0xffffffff


	//   ....[10]....
        /*00a0*/ 	.word	0xffffffff


	//   ....[11]....
        /*00a4*/ 	.word	0xffffffff


	//   ....[12]....
        /*00a8*/ 	.word	0xffffffff


	//----- nvinfo : EIATTR_COOP_GROUP_INSTR_OFFSETS
	.align		4
.L_42:
        /*00ac*/ 	.byte	0x04, 0x28
        /*00ae*/ 	.short	(.L_44 - .L_43)


	//   ....[0]....
.L_43:
        /*00b0*/ 	.word	0x00000090


	//   ....[1]....
        /*00b4*/ 	.word	0x000004d0


	//   ....[2]....
        /*00b8*/ 	.word	0x00000660


	//   ....[3]....
        /*00bc*/ 	.word	0x00000800


	//   ....[4]....
        /*00c0*/ 	.word	0x00000900


	//   ....[5]....
        /*00c4*/ 	.word	0x00000a70


	//   ....[6]....
        /*00c8*/ 	.word	0x00000c10


	//   ....[7]....
        /*00cc*/ 	.word	0x00001da0


	//   ....[8]....
        /*00d0*/ 	.word	0x00002c10


	//   ....[9]....
        /*00d4*/ 	.word	0x00002e20


	//   ....[10]....
        /*00d8*/ 	.word	0x00002e50


	//   ....[11]....
        /*00dc*/ 	.word	0x000038d0


	//   ....[12]....
        /*00e0*/ 	.word	0x00003b00


	//----- nvinfo : EIATTR_VRC_CTA_INIT_COUNT
	.align		4
.L_44:
        /*00e4*/ 	.byte	0x02, 0x4a
        /*00e6*/ 	.byte	0x80
	.zero		1


	//----- nvinfo : EIATTR_SYSCALL_OFFSETS
	.align		4
        /*00e8*/ 	.byte	0x04, 0x46
        /*00ea*/ 	.short	(.L_46 - .L_45)


	//   ....[0]....
.L_45:
        /*00ec*/ 	.word	0x00005480


	//   ....[1]....
        /*00f0*/ 	.word	0x000055c0


	//   ....[2]....
        /*00f4*/ 	.word	0x00005dc0


	//   ....[3]....
        /*00f8*/ 	.word	0x00006b60


	//   ....[4]....
        /*00fc*/ 	.word	0x000078c0


	//   ....[5]....
        /*0100*/ 	.word	0x00008650


	//----- nvinfo : EIATTR_MBARRIER_INSTR_OFFSETS
	.align		4
.L_46:
        /*0104*/ 	.byte	0x04, 0x39
        /*0106*/ 	.short	(.L_48 - .L_47)


	//   ....[0]....
.L_47:
        /*0108*/ 	.word	0x000005b0
        /*010c*/ 	.word	0x000000ff
        /*0110*/ 	.word	0x00000000
        /*0114*/ 	.short	0x0100
        /*0116*/ 	.byte	0x05
	.zero		1


	//   ....[1]....
        /*0118*/ 	.word	0x000005c0
        /*011c*/ 	.word	0x000000ff
        /*0120*/ 	.word	0x00000028
        /*0124*/ 	.short	0x0100
        /*0126*/ 	.byte	0x05
	.zero		1


	//   ....[2]....
        /*0128*/ 	.word	0x000005d0
        /*012c*/ 	.word	0x000000ff
        /*0130*/ 	.word	0x00000008
        /*0134*/ 	.short	0x0100
        /*0136*/ 	.byte	0x05
	.zero		1


	//   ....[3]....
        /*0138*/ 	.word	0x000005e0
        /*013c*/ 	.word	0x000000ff
        /*0140*/ 	.word	0x00000030
        /*0144*/ 	.short	0x0100
        /*0146*/ 	.byte	0x05
	.zero		1


	//   ....[4]....
        /*0148*/ 	.word	0x000005f0
        /*014c*/ 	.word	0x000000ff
        /*0150*/ 	.word	0x00000010
        /*0154*/ 	.short	0x0100
        /*0156*/ 	.byte	0x05
	.zero		1


	//   ....[5]....
        /*0158*/ 	.word	0x00000600
        /*015c*/ 	.word	0x000000ff
        /*0160*/ 	.word	0x00000038
        /*0164*/ 	.short	0x0100
        /*0166*/ 	.byte	0x05
	.zero		1


	//   ....[6]....
        /*0168*/ 	.word	0x00000610
        /*016c*/ 	.word	0x000000ff
        /*0170*/ 	.word	0x00000018
        /*0174*/ 	.short	0x0100
        /*0176*/ 	.byte	0x05
	.zero		1


	//   ....[7]....
        /*0178*/ 	.word	0x00000620
        /*017c*/ 	.word	0x000000ff
        /*0180*/ 	.word	0x00000040
        /*0184*/ 	.short	0x0100
        /*0186*/ 	.byte	0x05
	.zero		1


	//   ....[8]....
        /*0188*/ 	.word	0x00000630
        /*018c*/ 	.word	0x000000ff
        /*0190*/ 	.word	0x00000020
        /*0194*/ 	.short	0x0100
        /*0196*/ 	.byte	0x05
	.zero		1


	//   ....[9]....
        /*0198*/ 	.word	0x00000640
        /*019c*/ 	.word	0x000000ff
        /*01a0*/ 	.word	0x00000048
        /*01a4*/ 	.short	0x0100
        /*01a6*/ 	.byte	0x05
	.zero		1


	//   ....[10]....
        /*01a8*/ 	.word	0x00000770
        /*01ac*/ 	.word	0x000000ff
        /*01b0*/ 	.word	0x00000050
        /*01b4*/ 	.short	0x0100
        /*01b6*/ 	.byte	0x07
	.zero		1


	//   ....[11]....
        /*01b8*/ 	.word	0x00000780
        /*01bc*/ 	.word	0x000000ff
        /*01c0*/ 	.word	0x00000070
        /*01c4*/ 	.short	0x0100
        /*01c6*/ 	.byte	0x07
	.zero		1


	//   ....[12]....
        /*01c8*/ 	.word	0x00000790
        /*01cc*/ 	.word	0x000000ff
        /*01d0*/ 	.word	0x00000058
        /*01d4*/ 	.short	0x0100
        /*01d6*/ 	.byte	0x07
	.zero		1


	//   ....[13]....
        /*01d8*/ 	.word	0x000007a0
        /*01dc*/ 	.word	0x000000ff
        /*01e0*/ 	.word	0x00000078
        /*01e4*/ 	.short	0x0100
        /*01e6*/ 	.byte	0x07
	.zero		1


	//   ....[14]....
        /*01e8*/ 	.word	0x000007b0
        /*01ec*/ 	.word	0x000000ff
        /*01f0*/ 	.word	0x00000060
        /*01f4*/ 	.short	0x0100
        /*01f6*/ 	.byte	0x07
	.zero		1


	//   ....[15]....
        /*01f8*/ 	.word	0x000007c0
        /*01fc*/ 	.word	0x000000ff
        /*0200*/ 	.word	0x00000080
        /*0204*/ 	.short	0x0100
        /*0206*/ 	.byte	0x07
	.zero		1


	//   ....[16]....
        /*0208*/ 	.word	0x000007d0
        /*020c*/ 	.word	0x000000ff
        /*0210*/ 	.word	0x00000068
        /*0214*/ 	.short	0x0100
        /*0216*/ 	.byte	0x07
	.zero		1


	//   ....[17]....
        /*0218*/ 	.word	0x000007e0
        /*021c*/ 	.word	0x000000ff
        /*0220*/ 	.word	0x00000088
        /*0224*/ 	.short	0x0100
        /*0226*/ 	.byte	0x07
	.zero		1


	//   ....[18]....
        /*0228*/ 	.word	0x000008d0
        /*022c*/ 	.word	0x000000ff
        /*0230*/ 	.word	0x00000090
        /*0234*/ 	.short	0x0100
        /*0236*/ 	.byte	0x05
	.zero		1


	//   ....[19]....
        /*0238*/ 	.word	0x000008e0
        /*023c*/ 	.word	0x000000ff
        /*0240*/ 	.word	0x00000098
        /*0244*/ 	.short	0x0100
        /*0246*/ 	.byte	0x05
	.zero		1


	//   ....[20]....
        /*0248*/ 	.word	0x00000a20
        /*024c*/ 	.word	0x000000ff
        /*0250*/ 	.word	0x000000a0
        /*0254*/ 	.short	0x0100
        /*0256*/ 	.byte	0x05
	.zero		1


	//   ....[21]....
        /*0258*/ 	.word	0x00000a30
        /*025c*/ 	.word	0x000000ff
        /*0260*/ 	.word	0x000000b0
        /*0264*/ 	.short	0x0100
        /*0266*/ 	.byte	0x05
	.zero		1


	//   ....[22]....
        /*0268*/ 	.word	0x00000a40
        /*026c*/ 	.word	0x000000ff
        /*0270*/ 	.word	0x000000a8
        /*0274*/ 	.short	0x0100
        /*0276*/ 	.byte	0x05
	.zero		1


	//   ....[23]....
        /*0278*/ 	.word	0x00000a50
        /*027c*/ 	.word	0x000000ff
        /*0280*/ 	.word	0x000000b8
        /*0284*/ 	.short	0x0100
        /*0286*/ 	.byte	0x05
	.zero		1


	//   ....[24]....
        /*0288*/ 	.word	0x00000b80
        /*028c*/ 	.word	0x000000ff
        /*0290*/ 	.word	0x000000c0
        /*0294*/ 	.short	0x0100
        /*0296*/ 	.byte	0x07
	.zero		1


	//   ....[25]....
        /*0298*/ 	.word	0x00000b90
        /*029c*/ 	.word	0x000000ff
        /*02a0*/ 	.word	0x000000e0
        /*02a4*/ 	.short	0x0100
        /*02a6*/ 	.byte	0x07
	.zero		1


	//   ....[26]....
        /*02a8*/ 	.word	0x00000ba0
        /*02ac*/ 	.word	0x000000ff
        /*02b0*/ 	.word	0x000000c8
        /*02b4*/ 	.short	0x0100
        /*02b6*/ 	.byte	0x07
	.zero		1


	//   ....[27]....
        /*02b8*/ 	.word	0x00000bb0
        /*02bc*/ 	.word	0x000000ff
        /*02c0*/ 	.word	0x000000e8
        /*02c4*/ 	.short	0x0100
        /*02c6*/ 	.byte	0x07
	.zero		1


	//   ....[28]....
        /*02c8*/ 	.word	0x00000bc0
        /*02cc*/ 	.word	0x000000ff
        /*02d0*/ 	.word	0x000000d0
        /*02d4*/ 	.short	0x0100
        /*02d6*/ 	.byte	0x07
	.zero		1


	//   ....[29]....
        /*02d8*/ 	.word	0x00000bd0
        /*02dc*/ 	.word	0x000000ff
        /*02e0*/ 	.word	0x000000f0
        /*02e4*/ 	.short	0x0100
        /*02e6*/ 	.byte	0x07
	.zero		1


	//   ....[30]....
        /*02e8*/ 	.word	0x00000be0
        /*02ec*/ 	.word	0x000000ff
        /*02f0*/ 	.word	0x000000d8
        /*02f4*/ 	.short	0x0100
        /*02f6*/ 	.byte	0x07
	.zero		1


	//   ....[31]....
        /*02f8*/ 	.word	0x00000bf0
        /*02fc*/ 	.word	0x000000ff
        /*0300*/ 	.word	0x000000f8
        /*0304*/ 	.short	0x0100
        /*0306*/ 	.byte	0x07
	.zero		1


	//   ....[32]....
        /*0308*/ 	.word	0x00000ce0
        /*030c*/ 	.word	0x000000ff
        /*0310*/ 	.word	0x00000100
        /*0314*/ 	.short	0x0100
        /*0316*/ 	.byte	0x05
	.zero		1


	//   ....[33]....
        /*0318*/ 	.word	0x00000cf0
        /*031c*/ 	.word	0x000000ff
        /*0320*/ 	.word	0x00000110
        /*0324*/ 	.short	0x0100
        /*0326*/ 	.byte	0x05
	.zero		1


	//   ....[34]....
        /*0328*/ 	.word	0x00000d00
        /*032c*/ 	.word	0x000000ff
        /*0330*/ 	.word	0x00000108
        /*0334*/ 	.short	0x0100
        /*0336*/ 	.byte	0x05
	.zero		1


	//   ....[35]....
        /*0338*/ 	.word	0x00000d10
        /*033c*/ 	.word	0x000000ff
        /*0340*/ 	.word	0x00000118
        /*0344*/ 	.short	0x0100
        /*0346*/ 	.byte	0x05
	.zero		1


	//   ....[36]....
        /*0348*/ 	.word	0x000015e0
        /*034c*/ 	.word	0x00000002
        /*0350*/ 	.word	0x00000110
        /*0354*/ 	.short	0x010a
        /*0356*/ 	.byte	0xff
	.zero		1


	//   ....[37]....
        /*0358*/ 	.word	0x00001610
        /*035c*/ 	.word	0x00000002
        /*0360*/ 	.word	0x00000100
        /*0364*/ 	.short	0x0101
        /*0366*/ 	.byte	0xff
	.zero		1


	//   ....[38]....
        /*0368*/ 	.word	0x000016e0
        /*036c*/ 	.word	0x000000ff
        /*0370*/ 	.word	0x00000028
        /*0374*/ 	.short	0x010a
        /*0376*/ 	.byte	0x08
	.zero		1


	//   ....[39]....
        /*0378*/ 	.word	0x00001790
        /*037c*/ 	.word	0x000000ff
        /*0380*/ 	.word	0x00000028
        /*0384*/ 	.short	0x010a
        /*0386*/ 	.byte	0x21
	.zero		1


	//   ....[40]....
        /*0388*/ 	.word	0x000018e0
        /*038c*/ 	.word	0x000000ff
        /*0390*/ 	.word	0x00000028
        /*0394*/ 	.short	0x010a
        /*0396*/ 	.byte	0x08
	.zero		1


	//   ....[41]....
        /*0398*/ 	.word	0x00001a40
        /*039c*/ 	.word	0x000000ff
        /*03a0*/ 	.word	0x00000098
        /*03a4*/ 	.short	0x0101
        /*03a6*/ 	.byte	0x04
	.zero		1


	//   ....[42]....
        /*03a8*/ 	.word	0x00001a60
        /*03ac*/ 	.word	0x000000ff
        /*03b0*/ 	.word	0x00000028
        /*03b4*/ 	.short	0x010a
        /*03b6*/ 	.byte	0x08
	.zero		1


	//   ....[43]....
        /*03b8*/ 	.word	0x00001af0
        /*03bc*/ 	.word	0x000000ff
        /*03c0*/ 	.word	0x00000028
        /*03c4*/ 	.short	0x010a
        /*03c6*/ 	.byte	0x19
	.zero		1


	//   ....[44]....
        /*03c8*/ 	.word	0x00001c40
        /*03cc*/ 	.word	0x000000ff
        /*03d0*/ 	.word	0x00000028
        /*03d4*/ 	.short	0x010a
        /*03d6*/ 	.byte	0x08
	.zero		1


	//   ....[45]....
        /*03d8*/ 	.word	0x00001dd0
        /*03dc*/ 	.word	0x00000002
        /*03e0*/ 	.word	0x000000a0
        /*03e4*/ 	.short	0x010a
        /*03e6*/ 	.byte	0xff
	.zero		1


	//   ....[46]....
        /*03e8*/ 	.word	0x00001e90
        /*03ec*/ 	.word	0x00000002
        /*03f0*/ 	.word	0x00000000
        /*03f4*/ 	.short	0x0101
        /*03f6*/ 	.byte	0xff
	.zero		1


	//   ....[47]....
        /*03f8*/ 	.word	0x000023f0
        /*03fc*/ 	.word	0x000000ff
        /*0400*/ 	.word	0x00000000
        /*0404*/ 	.short	0x010a
        /*0406*/ 	.byte	0x05
	.zero		1


	//   ....[48]....
        /*0408*/ 	.word	0x00002480
        /*040c*/ 	.word	0x000000ff
        /*0410*/ 	.word	0x00000000
        /*0414*/ 	.short	0x010a
        /*0416*/ 	.byte	0x05
	.zero		1


	//   ....[49]....
        /*0418*/ 	.word	0x00002510
        /*041c*/ 	.word	0x000000ff
        /*0420*/ 	.word	0x00000000
        /*0424*/ 	.short	0x010a
        /*0426*/ 	.byte	0x05
	.zero		1


	//   ....[50]....
        /*0428*/ 	.word	0x000025a0
        /*042c*/ 	.word	0x000000ff
        /*0430*/ 	.word	0x00000000
        /*0434*/ 	.short	0x010a
        /*0436*/ 	.byte	0x05
	.zero		1


	//   ....[51]....
        /*0438*/ 	.word	0x00002640
        /*043c*/ 	.word	0x00000000
        /*0440*/ 	.word	0x00000000
        /*0444*/ 	.short	0x010a
        /*0446*/ 	.byte	0xff
	.zero		1


	//   ....[52]....
        /*0448*/ 	.word	0x00002760
        /*044c*/ 	.word	0x00000000
        /*0450*/ 	.word	0x00000100
        /*0454*/ 	.short	0x010a
        /*0456*/ 	.byte	0xff
	.zero		1


	//   ....[53]....
        /*0458*/ 	.word	0x000027d0
        /*045c*/ 	.word	0x00000000
        /*0460*/ 	.word	0x00000000
        /*0464*/ 	.short	0x0101
        /*0466*/ 	.byte	0xff
	.zero		1


	//   ....[54]....
        /*0468*/ 	.word	0x000027f0
        /*046c*/ 	.word	0x000000ff
        /*0470*/ 	.word	0x000000b0
        /*0474*/ 	.short	0x010a
        /*0476*/ 	.byte	0x05
	.zero		1


	//   ....[55]....
        /*0478*/ 	.word	0x00002910
        /*047c*/ 	.word	0x00000000
        /*0480*/ 	.word	0x000000a0
        /*0484*/ 	.short	0x010a
        /*0486*/ 	.byte	0xff
	.zero		1


	//   ....[56]....
        /*0488*/ 	.word	0x00002a10
        /*048c*/ 	.word	0x00000000
        /*0490*/ 	.word	0x00000000
        /*0494*/ 	.short	0x0101
        /*0496*/ 	.byte	0xff
	.zero		1


	//   ....[57]....
        /*0498*/ 	.word	0x00002aa0
        /*049c*/ 	.word	0x000000ff
        /*04a0*/ 	.word	0x000000b0
        /*04a4*/ 	.short	0x0106
        /*04a6*/ 	.byte	0x05
	.zero		1


	//   ....[58]....
        /*04a8*/ 	.word	0x00002ac0
        /*04ac*/ 	.word	0x000000ff
        /*04b0*/ 	.word	0x000000b0
        /*04b4*/ 	.short	0x010a
        /*04b6*/ 	.byte	0x05
	.zero		1


	//   ....[59]....
        /*04b8*/ 	.word	0x00002b50
        /*04bc*/ 	.word	0x000000ff
        /*04c0*/ 	.word	0x000000b0
        /*04c4*/ 	.short	0x0106
        /*04c6*/ 	.byte	0x04
	.zero		1


	//   ....[60]....
        /*04c8*/ 	.word	0x00002b90
        /*04cc*/ 	.word	0x00000000
        /*04d0*/ 	.word	0x000000b0
        /*04d4*/ 	.short	0x010a
        /*04d6*/ 	.byte	0xff
	.zero		1


	//   ....[61]....
        /*04d8*/ 	.word	0x000030c0
        /*04dc*/ 	.word	0x00000000
        /*04e0*/ 	.word	0x000000a0
        /*04e4*/ 	.short	0x010a
        /*04e6*/ 	.byte	0xff
	.zero		1


	//   ....[62]....
        /*04e8*/ 	.word	0x000031c0
        /*04ec*/ 	.word	0x00000003
        /*04f0*/ 	.word	0x00000000
        /*04f4*/ 	.short	0x0101
        /*04f6*/ 	.byte	0xff
	.zero		1


	//   ....[63]....
        /*04f8*/ 	.word	0x000031d0
        /*04fc*/ 	.word	0x000000ff
        /*0500*/ 	.word	0x00000000
        /*0504*/ 	.short	0x010a
        /*0506*/ 	.byte	0x06
	.zero		1


	//   ....[64]....
        /*0508*/ 	.word	0x00003250
        /*050c*/ 	.word	0x000000ff
        /*0510*/ 	.word	0x000000e0
        /*0514*/ 	.short	0x010a
        /*0516*/ 	.byte	0x07
	.zero		1


	//   ....[65]....
        /*0518*/ 	.word	0x00003330
        /*051c*/ 	.word	0x000000ff
        /*0520*/ 	.word	0x00000000
        /*0524*/ 	.short	0x010a
        /*0526*/ 	.byte	0x06
	.zero		1


	//   ....[66]....
        /*0528*/ 	.word	0x00003460
        /*052c*/ 	.word	0x000000ff
        /*0530*/ 	.word	0x00000000
        /*0534*/ 	.short	0x010a
        /*0536*/ 	.byte	0x1a
	.zero		1


	//   ....[67]....
        /*0538*/ 	.word	0x00003700
        /*053c*/ 	.word	0x000000ff
        /*0540*/ 	.word	0x00000000
        /*0544*/ 	.short	0x010a
        /*0546*/ 	.byte	0x06
	.zero		1


	//   ....[68]....
        /*0548*/ 	.word	0x00003790
        /*054c*/ 	.word	0x000000ff
        /*0550*/ 	.word	0x00000000
        /*0554*/ 	.short	0x010a
        /*0556*/ 	.byte	0x06
	.zero		1


	//   ....[69]....
        /*0558*/ 	.word	0x00003820
        /*055c*/ 	.word	0x000000ff
        /*0560*/ 	.word	0x00000000
        /*0564*/ 	.short	0x010a
        /*0566*/ 	.byte	0x06
	.zero		1


	//   ....[70]....
        /*0568*/ 	.word	0x000038b0
        /*056c*/ 	.word	0x000000ff
        /*0570*/ 	.word	0x00000000
        /*0574*/ 	.short	0x010a
        /*0576*/ 	.byte	0x07
	.zero		1


	//   ....[71]....
        /*0578*/ 	.word	0x00003d30
        /*057c*/ 	.word	0x00000000
        /*0580*/ 	.word	0x000000a0
        /*0584*/ 	.short	0x010a
        /*0586*/ 	.byte	0xff
	.zero		1


	//   ....[72]....
        /*0588*/ 	.word	0x00003df0
        /*058c*/ 	.word	0x00000000
        /*0590*/ 	.word	0x00000000
        /*0594*/ 	.short	0x0101
        /*0596*/ 	.byte	0xff
	.zero		1


	//   ....[73]....
        /*0598*/ 	.word	0x00004110
        /*059c*/ 	.word	0x000000ff
        /*05a0*/ 	.word	0x00000098
        /*05a4*/ 	.short	0x010a
        /*05a6*/ 	.byte	0x07
	.zero		1


	//   ....[74]....
        /*05a8*/ 	.word	0x00004300
        /*05ac*/ 	.word	0x000000ff
        /*05b0*/ 	.word	0x00000070
        /*05b4*/ 	.short	0x010a
        /*05b6*/ 	.byte	0x07
	.zero		1


	//   ....[75]....
        /*05b8*/ 	.word	0x00004470
        /*05bc*/ 	.word	0x000000ff
        /*05c0*/ 	.word	0x00000050
        /*05c4*/ 	.short	0x010b
        /*05c6*/ 	.byte	0x07
	.zero		1


	//   ....[76]....
        /*05c8*/ 	.word	0x00004480
        /*05cc*/ 	.word	0x000000ff
        /*05d0*/ 	.word	0x00000000
        /*05d4*/ 	.short	0x0101
        /*05d6*/ 	.byte	0x08
	.zero		1


	//   ....[77]....
        /*05d8*/ 	.word	0x00004490
        /*05dc*/ 	.word	0x000000ff
        /*05e0*/ 	.word	0x00000078
        /*05e4*/ 	.short	0x010a
        /*05e6*/ 	.byte	0x07
	.zero		1


	//   ....[78]....
        /*05e8*/ 	.word	0x000045e0
        /*05ec*/ 	.word	0x000000ff
        /*05f0*/ 	.word	0x00000058
        /*05f4*/ 	.short	0x010b
        /*05f6*/ 	.byte	0x07
	.zero		1


	//   ....[79]....
        /*05f8*/ 	.word	0x000045f0
        /*05fc*/ 	.word	0x000000ff
        /*0600*/ 	.word	0x00000000
        /*0604*/ 	.short	0x0101
        /*0606*/ 	.byte	0x08
	.zero		1


	//   ....[80]....
        /*0608*/ 	.word	0x00004600
        /*060c*/ 	.word	0x000000ff
        /*0610*/ 	.word	0x00000080
        /*0614*/ 	.short	0x010a
        /*0616*/ 	.byte	0x07
	.zero		1


	//   ....[81]....
        /*0618*/ 	.word	0x00004780
        /*061c*/ 	.word	0x000000ff
        /*0620*/ 	.word	0x00000060
        /*0624*/ 	.short	0x010b
        /*0626*/ 	.byte	0x07
	.zero		1


	//   ....[82]....
        /*0628*/ 	.word	0x000047c0
        /*062c*/ 	.word	0x000000ff
        /*0630*/ 	.word	0x00000000
        /*0634*/ 	.short	0x0101
        /*0636*/ 	.byte	0x08
	.zero		1


	//   ....[83]....
        /*0638*/ 	.word	0x00004800
        /*063c*/ 	.word	0x000000ff
        /*0640*/ 	.word	0x00000088
        /*0644*/ 	.short	0x010a
        /*0646*/ 	.byte	0x07
	.zero		1


	//   ....[84]....
        /*0648*/ 	.word	0x00004a40
        /*064c*/ 	.word	0x000000ff
        /*0650*/ 	.word	0x00000068
        /*0654*/ 	.short	0x010b
        /*0656*/ 	.byte	0x07
	.zero		1


	//   ....[85]....
        /*0658*/ 	.word	0x00004a60
        /*065c*/ 	.word	0x000000ff
        /*0660*/ 	.word	0x00000000
        /*0664*/ 	.short	0x0101
        /*0666*/ 	.byte	0x0d
	.zero		1


	//   ....[86]....
        /*0668*/ 	.word	0x00004a90
        /*066c*/ 	.word	0x000000ff
        /*0670*/ 	.word	0x00000070
        /*0674*/ 	.short	0x010a
        /*0676*/ 	.byte	0x07
	.zero		1


	//   ....[87]....
        /*0678*/ 	.word	0x00004ab0
        /*067c*/ 	.word	0x000000ff
        /*0680*/ 	.word	0x00000078
        /*0684*/ 	.short	0x010a
        /*0686*/ 	.byte	0x07
	.zero		1


	//   ....[88]....
        /*0688*/ 	.word	0x00004ad0
        /*068c*/ 	.word	0x000000ff
        /*0690*/ 	.word	0x00000080
        /*0694*/ 	.short	0x010a
        /*0696*/ 	.byte	0x07
	.zero		1


	//   ....[89]....
        /*0698*/ 	.word	0x00004b10
        /*069c*/ 	.word	0x00000000
        /*06a0*/ 	.word	0x00000088
        /*06a4*/ 	.short	0x010a
        /*06a6*/ 	.byte	0xff
	.zero		1


	//   ....[90]....
        /*06a8*/ 	.word	0x00004e50
        /*06ac*/ 	.word	0x00000000
        /*06b0*/ 	.word	0x000000a0
        /*06b4*/ 	.short	0x010a
        /*06b6*/ 	.byte	0xff
	.zero		1


	//   ....[91]....
        /*06b8*/ 	.word	0x00004f60
        /*06bc*/ 	.word	0x00000000
        /*06c0*/ 	.word	0x00000000
        /*06c4*/ 	.short	0x0101
        /*06c6*/ 	.byte	0xff
	.zero		1


	//   ....[92]....
        /*06c8*/ 	.word	0x00005980
        /*06cc*/ 	.word	0x00000002
        /*06d0*/ 	.word	0x00000050
        /*06d4*/ 	.short	0x010a
        /*06d6*/ 	.byte	0xff
	.zero		1


	//   ....[93]....
        /*06d8*/ 	.word	0x000059c0
        /*06dc*/ 	.word	0x00000071
        /*06e0*/ 	.word	0x000000c0
        /*06e4*/ 	.short	0x010a
        /*06e6*/ 	.byte	0xff
	.zero		1


	//   ....[94]....
        /*06e8*/ 	.word	0x00005b00
        /*06ec*/ 	.word	0x00000002
        /*06f0*/ 	.word	0x00000050
        /*06f4*/ 	.short	0x010a
        /*06f6*/ 	.byte	0xff
	.zero		1


	//   ....[95]....
        /*06f8*/ 	.word	0x00005c20
        /*06fc*/ 	.word	0x00000000
        /*0700*/ 	.word	0x00000000
        /*0704*/ 	.short	0x0101
        /*0706*/ 	.byte	0xff
	.zero		1


	//   ....[96]....
        /*0708*/ 	.word	0x00005ca0
        /*070c*/ 	.word	0x00000071
        /*0710*/ 	.word	0x000000c0
        /*0714*/ 	.short	0x010a
        /*0716*/ 	.byte	0xff
	.zero		1


	//   ....[97]....
        /*0718*/ 	.word	0x000067f0
        /*071c*/ 	.word	0x00000000
        /*0720*/ 	.word	0x00000050
        /*0724*/ 	.short	0x010a
        /*0726*/ 	.byte	0xff
	.zero		1


	//   ....[98]....
        /*0728*/ 	.word	0x000068b0
        /*072c*/ 	.word	0x00000000
        /*0730*/ 	.word	0x00000050
        /*0734*/ 	.short	0x010a
        /*0736*/ 	.byte	0xff
	.zero		1


	//   ....[99]....
        /*0738*/ 	.word	0x000069e0
        /*073c*/ 	.word	0x00000000
        /*0740*/ 	.word	0x00000000
        /*0744*/ 	.short	0x0101
        /*0746*/ 	.byte	0xff
	.zero		1


	//   ....[100]....
        /*0748*/ 	.word	0x00007550
        /*074c*/ 	.word	0x00000000
        /*0750*/ 	.word	0x00000050
        /*0754*/ 	.short	0x010a
        /*0756*/ 	.byte	0xff
	.zero		1


	//   ....[101]....
        /*0758*/ 	.word	0x00007610
        /*075c*/ 	.word	0x00000000
        /*0760*/ 	.word	0x00000050
        /*0764*/ 	.short	0x010a
        /*0766*/ 	.byte	0xff
	.zero		1


	//   ....[102]....
        /*0768*/ 	.word	0x00007740
        /*076c*/ 	.word	0x00000000
        /*0770*/ 	.word	0x00000000
        /*0774*/ 	.short	0x0101
        /*0776*/ 	.byte	0xff
	.zero		1


	//   ....[103]....
        /*0778*/ 	.word	0x000082e0
        /*077c*/ 	.word	0x00000000
        /*0780*/ 	.word	0x00000050
        /*0784*/ 	.short	0x010a
        /*0786*/ 	.byte	0xff
	.zero		1


	//   ....[104]....
        /*0788*/ 	.word	0x000083a0
        /*078c*/ 	.word	0x00000000
        /*0790*/ 	.word	0x00000050
        /*0794*/ 	.short	0x010a
        /*0796*/ 	.byte	0xff
	.zero		1


	//   ....[105]....
        /*0798*/ 	.word	0x000084d0
        /*079c*/ 	.word	0x00000000
        /*07a0*/ 	.word	0x00000000
        /*07a4*/ 	.short	0x0101
        /*07a6*/ 	.byte	0xff
	.zero		1


	//   ....[106]....
        /*07a8*/ 	.word	0x00008910
        /*07ac*/ 	.word	0x000000ff
        /*07b0*/ 	.word	0x00000000
        /*07b4*/ 	.short	0x0101
        /*07b6*/ 	.byte	0x05
	.zero		1


	//   ....[107]....
        /*07b8*/ 	.word	0x00009150
        /*07bc*/ 	.word	0x00000002
        /*07c0*/ 	.word	0x00000110
        /*07c4*/ 	.short	0x010a
        /*07c6*/ 	.byte	0xff
	.zero		1


	//   ....[108]....
        /*07c8*/ 	.word	0x000091b0
        /*07cc*/ 	.word	0x00000002
        /*07d0*/ 	.word	0x00000028
        /*07d4*/ 	.short	0x010a
        /*07d6*/ 	.byte	0xff
	.zero		1


	//   ....[109]....
        /*07d8*/ 	.word	0x00009210
        /*07dc*/ 	.word	0x00000002
        /*07e0*/ 	.word	0x00000028
        /*07e4*/ 	.short	0x010a
        /*07e6*/ 	.byte	0xff
	.zero		1


	//   ....[110]....
        /*07e8*/ 	.word	0x00009260
        /*07ec*/ 	.word	0x00000002
        /*07f0*/ 	.word	0x000000a0
        /*07f4*/ 	.short	0x010a
        /*07f6*/ 	.byte	0xff
	.zero		1


	//   ....[111]....
        /*07f8*/ 	.word	0x000092c0
        /*07fc*/ 	.word	0x00000000
        /*0800*/ 	.word	0x00000000
        /*0804*/ 	.short	0x010a
        /*0806*/ 	.byte	0xff
	.zero		1


	//   ....[112]....
        /*0808*/ 	.word	0x00009320
        /*080c*/ 	.word	0x00000000
        /*0810*/ 	.word	0x00000000
        /*0814*/ 	.short	0x010a
        /*0816*/ 	.byte	0xff
	.zero		1


	//   ....[113]....
        /*0818*/ 	.word	0x00009380
        /*081c*/ 	.word	0x00000000
        /*0820*/ 	.word	0x00000000
        /*0824*/ 	.short	0x010a
        /*0826*/ 	.byte	0xff
	.zero		1


	//   ....[114]....
        /*0828*/ 	.word	0x000093e0
        /*082c*/ 	.word	0x00000000
        /*0830*/ 	.word	0x00000000
        /*0834*/ 	.short	0x010a
        /*0836*/ 	.byte	0xff
	.zero		1


	//   ....[115]....
        /*0838*/ 	.word	0x00009430
        /*083c*/ 	.word	0x00000000
        /*0840*/ 	.word	0x00000100
        /*0844*/ 	.short	0x010a
        /*0846*/ 	.byte	0xff
	.zero		1


	//   ....[116]....
        /*0848*/ 	.word	0x00009490
        /*084c*/ 	.word	0x00000000
        /*0850*/ 	.word	0x000000b0
        /*0854*/ 	.short	0x010a
        /*0856*/ 	.byte	0xff
	.zero		1


	//   ....[117]....
        /*0858*/ 	.word	0x000094e0
        /*085c*/ 	.word	0x00000000
        /*0860*/ 	.word	0x000000a0
        /*0864*/ 	.short	0x010a
        /*0866*/ 	.byte	0xff
	.zero		1


	//   ....[118]....
        /*0868*/ 	.word	0x00009540
        /*086c*/ 	.word	0x00000000
        /*0870*/ 	.word	0x000000b0
        /*0874*/ 	.short	0x010a
        /*0876*/ 	.byte	0xff
	.zero		1


	//   ....[119]....
        /*0878*/ 	.word	0x00009590
        /*087c*/ 	.word	0x00000000
        /*0880*/ 	.word	0x000000a0
        /*0884*/ 	.short	0x010a
        /*0886*/ 	.byte	0xff
	.zero		1


	//   ....[120]....
        /*0888*/ 	.word	0x000095f0
        /*088c*/ 	.word	0x00000002
        /*0890*/ 	.word	0x000000e0
        /*0894*/ 	.short	0x010a
        /*0896*/ 	.byte	0xff
	.zero		1


	//   ....[121]....
        /*0898*/ 	.word	0x00009650
        /*089c*/ 	.word	0x00000000
        /*08a0*/ 	.word	0x00000000
        /*08a4*/ 	.short	0x010a
        /*08a6*/ 	.byte	0xff
	.zero		1


	//   ....[122]....
        /*08a8*/ 	.word	0x000096b0
        /*08ac*/ 	.word	0x00000000
        /*08b0*/ 	.word	0x00000000
        /*08b4*/ 	.short	0x010a
        /*08b6*/ 	.byte	0xff
	.zero		1


	//   ....[123]....
        /*08b8*/ 	.word	0x00009710
        /*08bc*/ 	.word	0x00000000
        /*08c0*/ 	.word	0x00000000
        /*08c4*/ 	.short	0x010a
        /*08c6*/ 	.byte	0xff
	.zero		1


	//   ....[124]....
        /*08c8*/ 	.word	0x00009770
        /*08cc*/ 	.word	0x00000000
        /*08d0*/ 	.word	0x00000000
        /*08d4*/ 	.short	0x010a
        /*08d6*/ 	.byte	0xff
	.zero		1


	//   ....[125]....
        /*08d8*/ 	.word	0x000097d0
        /*08dc*/ 	.word	0x00000000
        /*08e0*/ 	.word	0x00000000
        /*08e4*/ 	.short	0x010a
        /*08e6*/ 	.byte	0xff
	.zero		1


	//   ....[126]....
        /*08e8*/ 	.word	0x00009820
        /*08ec*/ 	.word	0x00000000
        /*08f0*/ 	.word	0x000000a0
        /*08f4*/ 	.short	0x010a
        /*08f6*/ 	.byte	0xff
	.zero		1


	//   ....[127]....
        /*08f8*/ 	.word	0x00009880
        /*08fc*/ 	.word	0x00000000
        /*0900*/ 	.word	0x00000098
        /*0904*/ 	.short	0x010a
        /*0906*/ 	.byte	0xff
	.zero		1


	//   ....[128]....
        /*0908*/ 	.word	0x000098e0
        /*090c*/ 	.word	0x00000000
        /*0910*/ 	.word	0x00000070
        /*0914*/ 	.short	0x010a
        /*0916*/ 	.byte	0xff
	.zero		1


	//   ....[129]....
        /*0918*/ 	.word	0x00009940
        /*091c*/ 	.word	0x00000000
        /*0920*/ 	.word	0x00000078
        /*0924*/ 	.short	0x010a
        /*0926*/ 	.byte	0xff
	.zero		1


	//   ....[130]....
        /*0928*/ 	.word	0x000099a0
        /*092c*/ 	.word	0x00000000
        /*0930*/ 	.word	0x00000080
        /*0934*/ 	.short	0x010a
        /*0936*/ 	.byte	0xff
	.zero		1


	//   ....[131]....
        /*0938*/ 	.word	0x00009a00
        /*093c*/ 	.word	0x00000000
        /*0940*/ 	.word	0x00000088
        /*0944*/ 	.short	0x010a
        /*0946*/ 	.byte	0xff
	.zero		1


	//   ....[132]....
        /*0948*/ 	.word	0x00009a60
        /*094c*/ 	.word	0x00000000
        /*0950*/ 	.word	0x00000070
        /*0954*/ 	.short	0x010a
        /*0956*/ 	.byte	0xff
	.zero		1


	//   ....[133]....
        /*0958*/ 	.word	0x00009ac0
        /*095c*/ 	.word	0x00000000
        /*0960*/ 	.word	0x00000078
        /*0964*/ 	.short	0x010a
        /*0966*/ 	.byte	0xff
	.zero		1


	//   ....[134]....
        /*0968*/ 	.word	0x00009b20
        /*096c*/ 	.word	0x00000000
        /*0970*/ 	.word	0x00000080
        /*0974*/ 	.short	0x010a
        /*0976*/ 	.byte	0xff
	.zero		1


	//   ....[135]....
        /*0978*/ 	.word	0x00009b70
        /*097c*/ 	.word	0x00000000
        /*0980*/ 	.word	0x000000a0
        /*0984*/ 	.short	0x010a
        /*0986*/ 	.byte	0xff
	.zero		1


	//   ....[136]....
        /*0988*/ 	.word	0x00009bc0
        /*098c*/ 	.word	0x00000002
        /*0990*/ 	.word	0x00000050
        /*0994*/ 	.short	0x010a
        /*0996*/ 	.byte	0xff
	.zero		1


	//   ....[137]....
        /*0998*/ 	.word	0x00009c10
        /*099c*/ 	.word	0x00000071
        /*09a0*/ 	.word	0x000000c0
        /*09a4*/ 	.short	0x010a
        /*09a6*/ 	.byte	0xff
	.zero		1


	//   ....[138]....
        /*09a8*/ 	.word	0x00009c60
        /*09ac*/ 	.word	0x00000000
        /*09b0*/ 	.word	0x00000050
        /*09b4*/ 	.short	0x010a
        /*09b6*/ 	.byte	0xff
	.zero		1


	//   ....[139]....
        /*09b8*/ 	.word	0x00009cb0
        /*09bc*/ 	.word	0x00000000
        /*09c0*/ 	.word	0x00000050
        /*09c4*/ 	.short	0x010a
        /*09c6*/ 	.byte	0xff
	.zero		1


	//   ....[140]....
        /*09c8*/ 	.word	0x00009d00
        /*09cc*/ 	.word	0x00000000
        /*09d0*/ 	.word	0x00000050
        /*09d4*/ 	.short	0x010a
        /*09d6*/ 	.byte	0xff
	.zero		1


	//----- nvinfo : EIATTR_NUM_MBARRIERS
	.align		4
.L_48:
        /*09d8*/ 	.byte	0x03, 0x38
        /*09da*/ 	.short	0x0024


	//----- nvinfo : EIATTR_EXIT_INSTR_OFFSETS
	.align		4
        /*09dc*/ 	.byte	0x04, 0x1c
        /*09de*/ 	.short	(.L_50 - .L_49)


	//   ....[0]....
.L_49:
        /*09e0*/ 	.word	0x00002670


	//   ....[1]....
        /*09e4*/ 	.word	0x00002b60


	//   ....[2]....
        /*09e8*/ 	.word	0x00002bc0


	//   ....[3]....
        /*09ec*/ 	.word	0x00003b10


	//   ....[4]....
        /*09f0*/ 	.word	0x00004b40


	//   ....[5]....
        /*09f4*/ 	.word	0x00004b80


	//   ....[6]....
        /*09f8*/ 	.word	0x00009140


	//----- nvinfo : EIATTR_MAX_THREADS
	.align		4
.L_50:
        /*09fc*/ 	.byte	0x04, 0x05
        /*09fe*/ 	.short	(.L_52 - .L_51)
.L_51:
        /*0a00*/ 	.word	0x00000100
        /*0a04*/ 	.word	0x00000001
        /*0a08*/ 	.word	0x00000001


	//----- nvinfo : EIATTR_CRS_STACK_SIZE
	.align		4
.L_52:
        /*0a0c*/ 	.byte	0x04, 0x1e
        /*0a0e*/ 	.short	(.L_54 - .L_53)
.L_53:
        /*0a10*/ 	.word	0x00000000


	//----- nvinfo : EIATTR_CBANK_PARAM_SIZE
	.align		4
.L_54:
        /*0a14*/ 	.byte	0x03, 0x19
        /*0a16*/ 	.short	0x0800


	//----- nvinfo : EIATTR_PARAM_CBANK
	.align		4
        /*0a18*/ 	.byte	0x04, 0x0a
        /*0a1a*/ 	.short	(.L_56 - .L_55)
	.align		4
.L_55:
        /*0a1c*/ 	.word	index@(.nv.constant0._ZN7cutlass13device_kernelINS_4gemm6kernel13GemmUniversalIN4cute5tupleIJiiiiEEENS1_10collective13CollectiveMmaINS1_35MainloopSm100TmaUmmaWarpSpecializedILi5ELi2ELi4ENS5_IJNS4_1CILi1EEESB_SB_EEEEENS5_IJNSA_ILi64EEENSA_ILi256EEENSA_ILi128EEEEEENS_12float_e4m3_tENS5_IJSB_llEEENS_12float_e5m2_tESJ_NS4_8TiledMMAINS4_8MMA_AtomIJNS4_10MMA_TraitsINS4_19SM100_MMA_F8F6F4_SSEJSI_SK_fSE_SF_NS4_17integral_constantINS4_4UMMA5MajorELSR_1EEESS_NSP_INSQ_7ScaleInELST_0EEESU_EEEEEENS4_6LayoutISC_NS5_IJNSA_ILi0EEESY_SY_EEEEENS5_IJNS4_10UnderscoreES11_S11_EEEEENS4_13SM90_TMA_LOADENS4_14ComposedLayoutINS4_7SwizzleILi2ELi4ELi3EEENS4_18smem_ptr_flag_bitsILi8EEENSX_INS5_IJSE_NSA_ILi8EEEEEENS5_IJSB_SE_EEEEEEEvNS4_8identityES14_NS15_INS16_ILi3ELi4ELi3EEES19_NSX_INS5_IJSG_S1A_EEENS5_IJSB_SG_EEEEEEEvS1F_EENS_8epilogue10collective18CollectiveEpilogueINS1M_23Sm100TmaWarpSpecializedILi4ELi2ELi32ELb0ELb0EEEJSH_NS5_IJNSX_ISE_SB_EES1R_EEESI_NS5_IJlSB_lEEESI_S1T_NS1M_6fusion15FusionCallbacksIS1Q_NS1U_17LinearCombinationISI_fSI_fLNS_15FloatRoundStyleE2EEESH_S1S_JEEENS4_5SM1004TMEM4LOAD26SM100_TMEM_LOAD_16dp32b32xES14_NS15_IS17_S19_NSX_INS5_IJS1A_SE_EEENS5_IJSE_SB_EEEEEEENS4_39AutoVectorizingCopyWithAssumedAlignmentILi128EEENS4_14SM90_TMA_STOREES27_S29_S29_EEEvvEEEEvNT_6ParamsE)
        /*0a20*/ 	.short	0x0380
        /*0a22*/ 	.short	0x0800


	//----- nvinfo : EIATTR_SW_WAR
	.align		4
.L_56:
        /*0a24*/ 	.byte	0x04, 0x36
        /*0a26*/ 	.short	(.L_58 - .L_57)
.L_57:
        /*0a28*/ 	.word	0x00000008
.L_58:


//--------------------- .nv.callgraph             --------------------------
	.section	.nv.callgraph,"",@"SHT_CUDA_CALLGRAPH"
	.align	4
	.sectionentsize	8
	.align		4
        /*0000*/ 	.word	0x00000000
	.align		4
        /*0004*/ 	.word	0xffffffff
	.align		4
        /*0008*/ 	.word	index@(_ZN7cutlass13device_kernelINS_4gemm6kernel13GemmUniversalIN4cute5tupleIJiiiiEEENS1_10collective13CollectiveMmaINS1_35MainloopSm100TmaUmmaWarpSpecializedILi5ELi2ELi4ENS5_IJNS4_1CILi1EEESB_SB_EEEEENS5_IJNSA_ILi64EEENSA_ILi256EEENSA_ILi128EEEEEENS_12float_e4m3_tENS5_IJSB_llEEENS_12float_e5m2_tESJ_NS4_8TiledMMAINS4_8MMA_AtomIJNS4_10MMA_TraitsINS4_19SM100_MMA_F8F6F4_SSEJSI_SK_fSE_SF_NS4_17integral_constantINS4_4UMMA5MajorELSR_1EEESS_NSP_INSQ_7ScaleInELST_0EEESU_EEEEEENS4_6LayoutISC_NS5_IJNSA_ILi0EEESY_SY_EEEEENS5_IJNS4_10UnderscoreES11_S11_EEEEENS4_13SM90_TMA_LOADENS4_14ComposedLayoutINS4_7SwizzleILi2ELi4ELi3EEENS4_18smem_ptr_flag_bitsILi8EEENSX_INS5_IJSE_NSA_ILi8EEEEEENS5_IJSB_SE_EEEEEEEvNS4_8identityES14_NS15_INS16_ILi3ELi4ELi3EEES19_NSX_INS5_IJSG_S1A_EEENS5_IJSB_SG_EEEEEEEvS1F_EENS_8epilogue10collective18CollectiveEpilogueINS1M_23Sm100TmaWarpSpecializedILi4ELi2ELi32ELb0ELb0EEEJSH_NS5_IJNSX_ISE_SB_EES1R_EEESI_NS5_IJlSB_lEEESI_S1T_NS1M_6fusion15FusionCallbacksIS1Q_NS1U_17LinearCombinationISI_fSI_fLNS_15FloatRoundStyleE2EEESH_S1S_JEEENS4_5SM1004TMEM4LOAD26SM100_TMEM_LOAD_16dp32b32xES14_NS15_IS17_S19_NSX_INS5_IJS1A_SE_EEENS5_IJSE_SB_EEEEEEENS4_39AutoVectorizingCopyWithAssumedAlignmentILi128EEENS4_14SM90_TMA_STOREES27_S29_S29_EEEvvEEEEvNT_6ParamsE)
	.align		4
        /*000c*/ 	.word	index@(__assertfail)
	.align		4
        /*0010*/ 	.word	0x00000000
	.align		4
        /*0014*/ 	.word	0xfffffffe
	.align		4
        /*0018*/ 	.word	0x00000000
	.align		4
        /*001c*/ 	.word	0xfffffffd
	.align		4
        /*0020*/ 	.word	0x00000000
	.align		4
        /*0024*/ 	.word	0xfffffffc


//--------------------- .nv.constant4             --------------------------
	.section	.nv.constant4,"a",@progbits
	.align	8
	.align		8
.nv.constant4:
        /*0000*/ 	.dword	__assertfail
	.align		8
        /*0008*/ 	.dword	__unnamed_1
	.align		8
        /*0010*/ 	.dword	__unnamed_2
	.align		8
        /*0018*/ 	.dword	__unnamed_3
	.align		8
        /*0020*/ 	.dword	_ZN40_INTERNAL_77fefc7f_4_k_cu_be6d39c2_367954cuda3std3__45__cpo5beginE
	.align		8
        /*0028*/ 	.dword	_ZN40_INTERNAL_77fefc7f_4_k_cu_be6d39c2_367954cuda3std3__45__cpo3endE
	.align		8
        /*0030*/ 	.dword	_ZN40_INTERNAL_77fefc7f_4_k_cu_be6d39c2_367954cuda3std3__45__cpo6cbeginE
	.align		8
        /*0038*/ 	.dword	_ZN40_INTERNAL_77fefc7f_4_k_cu_be6d39c2_367954cuda3std3__45__cpo4cendE
	.align		8
        /*0040*/ 	.dword	_ZN40_INTERNAL_77fefc7f_4_k_cu_be6d39c2_367954cuda3std3__442_GLOBAL__N__77fefc7f_4_k_cu_be6d39c2_367956ignoreE
	.align		8
        /*0048*/ 	.dword	_ZN40_INTERNAL_77fefc7f_4_k_cu_be6d39c2_367954cuda3std3__419piecewise_constructE
	.align		8
        /*0050*/ 	.dword	_ZN40_INTERNAL_77fefc7f_4_k_cu_be6d39c2_367954cuda3std3__48in_placeE
	.align		8
        /*0058*/ 	.dword	_ZN40_INTERNAL_77fefc7f_4_k_cu_be6d39c2_367954cuda3std6ranges3__45__cpo4swapE
	.align		8
        /*0060*/ 	.dword	_ZN40_INTERNAL_77fefc7f_4_k_cu_be6d39c2_367954cuda3std6ranges3__45__cpo9iter_moveE
	.align		8
        /*0068*/ 	.dword	_ZN40_INTERNAL_77fefc7f_4_k_cu_be6d39c2_367954cute7productE
	.align		8
        /*0070*/ 	.dword	_ZN40_INTERNAL_77fefc7f_4_k_cu_be6d39c2_367954cute1_E
	.align		8
        /*0078*/ 	.dword	$str$25
	.align		8
        /*0080*/ 	.dword	$str$26
	.align		8
        /*0088*/ 	.dword	$str$27
	.align		8
        /*0090*/ 	.dword	$str$28


//--------------------- .text._ZN7cutlass13device_kernelINS_4gemm6kernel13GemmUniversalIN4cute5tupleIJiiiiEEENS1_10collective13CollectiveMmaINS1_35MainloopSm100TmaUmmaWarpSpecializedILi5ELi2ELi4ENS5_IJNS4_1CILi1EEESB_SB_EEEEENS5_IJNSA_ILi64EEENSA_ILi256EEENSA_ILi128EEEEEENS_12float_e4m3_tENS5_IJSB_llEEENS_12float_e5m2_tESJ_NS4_8TiledMMAINS4_8MMA_AtomIJNS4_10MMA_TraitsINS4_19SM100_MMA_F8F6F4_SSEJSI_SK_fSE_SF_NS4_17integral_constantINS4_4UMMA5MajorELSR_1EEESS_NSP_INSQ_7ScaleInELST_0EEESU_EEEEEENS4_6LayoutISC_NS5_IJNSA_ILi0EEESY_SY_EEEEENS5_IJNS4_10UnderscoreES11_S11_EEEEENS4_13SM90_TMA_LOADENS4_14ComposedLayoutINS4_7SwizzleILi2ELi4ELi3EEENS4_18smem_ptr_flag_bitsILi8EEENSX_INS5_IJSE_NSA_ILi8EEEEEENS5_IJSB_SE_EEEEEEEvNS4_8identityES14_NS15_INS16_ILi3ELi4ELi3EEES19_NSX_INS5_IJSG_S1A_EEENS5_IJSB_SG_EEEEEEEvS1F_EENS_8epilogue10collective18CollectiveEpilogueINS1M_23Sm100TmaWarpSpecializedILi4ELi2ELi32ELb0ELb0EEEJSH_NS5_IJNSX_ISE_SB_EES1R_EEESI_NS5_IJlSB_lEEESI_S1T_NS1M_6fusion15FusionCallbacksIS1Q_NS1U_17LinearCombinationISI_fSI_fLNS_15FloatRoundStyleE2EEESH_S1S_JEEENS4_5SM1004TMEM4LOAD26SM100_TMEM_LOAD_16dp32b32xES14_NS15_IS17_S19_NSX_INS5_IJS1A_SE_EEENS5_IJSE_SB_EEEEEEENS4_39AutoVectorizingCopyWithAssumedAlignmentILi128EEENS4_14SM90_TMA_STOREES27_S29_S29_EEEvvEEEEvNT_6ParamsE --------------------------
	.section	.text._ZN7cutlass13device_kernelINS_4gemm6kernel13GemmUniversalIN4cute5tupleIJiiiiEEENS1_10collective13CollectiveMmaINS1_35MainloopSm100TmaUmmaWarpSpecializedILi5ELi2ELi4ENS5_IJNS4_1CILi1EEESB_SB_EEEEENS5_IJNSA_ILi64EEENSA_ILi256EEENSA_ILi128EEEEEENS_12float_e4m3_tENS5_IJSB_llEEENS_12float_e5m2_tESJ_NS4_8TiledMMAINS4_8MMA_AtomIJNS4_10MMA_TraitsINS4_19SM100_MMA_F8F6F4_SSEJSI_SK_fSE_SF_NS4_17integral_constantINS4_4UMMA5MajorELSR_1EEESS_NSP_INSQ_7ScaleInELST_0EEESU_EEEEEENS4_6LayoutISC_NS5_IJNSA_ILi0EEESY_SY_EEEEENS5_IJNS4_10UnderscoreES11_S11_EEEEENS4_13SM90_TMA_LOADENS4_14ComposedLayoutINS4_7SwizzleILi2ELi4ELi3EEENS4_18smem_ptr_flag_bitsILi8EEENSX_INS5_IJSE_NSA_ILi8EEEEEENS5_IJSB_SE_EEEEEEEvNS4_8identityES14_NS15_INS16_ILi3ELi4ELi3EEES19_NSX_INS5_IJSG_S1A_EEENS5_IJSB_SG_EEEEEEEvS1F_EENS_8epilogue10collective18CollectiveEpilogueINS1M_23Sm100TmaWarpSpecializedILi4ELi2ELi32ELb0ELb0EEEJSH_NS5_IJNSX_ISE_SB_EES1R_EEESI_NS5_IJlSB_lEEESI_S1T_NS1M_6fusion15FusionCallbacksIS1Q_NS1U_17LinearCombinationISI_fSI_fLNS_15FloatRoundStyleE2EEESH_S1S_JEEENS4_5SM1004TMEM4LOAD26SM100_TMEM_LOAD_16dp32b32xES14_NS15_IS17_S19_NSX_INS5_IJS1A_SE_EEENS5_IJSE_SB_EEEEEEENS4_39AutoVectorizingCopyWithAssumedAlignmentILi128EEENS4_14SM90_TMA_STOREES27_S29_S29_EEEvvEEEEvNT_6ParamsE,"ax",@progbits
	.align	128
.text._ZN7cutlass13device_kernelINS_4gemm6kernel13GemmUniversalIN4cute5tupleIJiiiiEEENS1_10collective13CollectiveMmaINS1_35MainloopSm100TmaUmmaWarpSpecializedILi5ELi2ELi4ENS5_IJNS4_1CILi1EEESB_SB_EEEEENS5_IJNSA_ILi64EEENSA_ILi256EEENSA_ILi128EEEEEENS_12float_e4m3_tENS5_IJSB_llEEENS_12float_e5m2_tESJ_NS4_8TiledMMAINS4_8MMA_AtomIJNS4_10MMA_TraitsINS4_19SM100_MMA_F8F6F4_SSEJSI_SK_fSE_SF_NS4_17integral_constantINS4_4UMMA5MajorELSR_1EEESS_NSP_INSQ_7ScaleInELST_0EEESU_EEEEEENS4_6LayoutISC_NS5_IJNSA_ILi0EEESY_SY_EEEEENS5_IJNS4_10UnderscoreES11_S11_EEEEENS4_13SM90_TMA_LOADENS4_14ComposedLayoutINS4_7SwizzleILi2ELi4ELi3EEENS4_18smem_ptr_flag_bitsILi8EEENSX_INS5_IJSE_NSA_ILi8EEEEEENS5_IJSB_SE_EEEEEEEvNS4_8identityES14_NS15_INS16_ILi3ELi4ELi3EEES19_NSX_INS5_IJSG_S1A_EEENS5_IJSB_SG_EEEEEEEvS1F_EENS_8epilogue10collective18CollectiveEpilogueINS1M_23Sm100TmaWarpSpecializedILi4ELi2ELi32ELb0ELb0EEEJSH_NS5_IJNSX_ISE_SB_EES1R_EEESI_NS5_IJlSB_lEEESI_S1T_NS1M_6fusion15FusionCallbacksIS1Q_NS1U_17LinearCombinationISI_fSI_fLNS_15FloatRoundStyleE2EEESH_S1S_JEEENS4_5SM1004TMEM4LOAD26SM100_TMEM_LOAD_16dp32b32xES14_NS15_IS17_S19_NSX_INS5_IJS1A_SE_EEENS5_IJSE_SB_EEEEEEENS4_39AutoVectorizingCopyWithAssumedAlignmentILi128EEENS4_14SM90_TMA_STOREES27_S29_S29_EEEvvEEEEvNT_6ParamsE:
        .type           _ZN7cutlass13device_kernelINS_4gemm6kernel13GemmUniversalIN4cute5tupleIJiiiiEEENS1_10collective13CollectiveMmaINS1_35MainloopSm100TmaUmmaWarpSpecializedILi5ELi2ELi4ENS5_IJNS4_1CILi1EEESB_SB_EEEEENS5_IJNSA_ILi64EEENSA_ILi256EEENSA_ILi128EEEEEENS_12float_e4m3_tENS5_IJSB_llEEENS_12float_e5m2_tESJ_NS4_8TiledMMAINS4_8MMA_AtomIJNS4_10MMA_TraitsINS4_19SM100_MMA_F8F6F4_SSEJSI_SK_fSE_SF_NS4_17integral_constantINS4_4UMMA5MajorELSR_1EEESS_NSP_INSQ_7ScaleInELST_0EEESU_EEEEEENS4_6LayoutISC_NS5_IJNSA_ILi0EEESY_SY_EEEEENS5_IJNS4_10UnderscoreES11_S11_EEEEENS4_13SM90_TMA_LOADENS4_14ComposedLayoutINS4_7SwizzleILi2ELi4ELi3EEENS4_18smem_ptr_flag_bitsILi8EEENSX_INS5_IJSE_NSA_ILi8EEEEEENS5_IJSB_SE_EEEEEEEvNS4_8identityES14_NS15_INS16_ILi3ELi4ELi3EEES19_NSX_INS5_IJSG_S1A_EEENS5_IJSB_SG_EEEEEEEvS1F_EENS_8epilogue10collective18CollectiveEpilogueINS1M_23Sm100TmaWarpSpecializedILi4ELi2ELi32ELb0ELb0EEEJSH_NS5_IJNSX_ISE_SB_EES1R_EEESI_NS5_IJlSB_lEEESI_S1T_NS1M_6fusion15FusionCallbacksIS1Q_NS1U_17LinearCombinationISI_fSI_fLNS_15FloatRoundStyleE2EEESH_S1S_JEEENS4_5SM1004TMEM4LOAD26SM100_TMEM_LOAD_16dp32b32xES14_NS15_IS17_S19_NSX_INS5_IJS1A_SE_EEENS5_IJSE_SB_EEEEEEENS4_39AutoVectorizingCopyWithAssumedAlignmentILi128EEENS4_14SM90_TMA_STOREES27_S29_S29_EEEvvEEEEvNT_6ParamsE,@function
        .size           _ZN7cutlass13device_kernelINS_4gemm6kernel13GemmUniversalIN4cute5tupleIJiiiiEEENS1_10collective13CollectiveMmaINS1_35MainloopSm100TmaUmmaWarpSpecializedILi5ELi2ELi4ENS5_IJNS4_1CILi1EEESB_SB_EEEEENS5_IJNSA_ILi64EEENSA_ILi256EEENSA_ILi128EEEEEENS_12float_e4m3_tENS5_IJSB_llEEENS_12float_e5m2_tESJ_NS4_8TiledMMAINS4_8MMA_AtomIJNS4_10MMA_TraitsINS4_19SM100_MMA_F8F6F4_SSEJSI_SK_fSE_SF_NS4_17integral_constantINS4_4UMMA5MajorELSR_1EEESS_NSP_INSQ_7ScaleInELST_0EEESU_EEEEEENS4_6LayoutISC_NS5_IJNSA_ILi0EEESY_SY_EEEEENS5_IJNS4_10UnderscoreES11_S11_EEEEENS4_13SM90_TMA_LOADENS4_14ComposedLayoutINS4_7SwizzleILi2ELi4ELi3EEENS4_18smem_ptr_flag_bitsILi8EEENSX_INS5_IJSE_NSA_ILi8EEEEEENS5_IJSB_SE_EEEEEEEvNS4_8identityES14_NS15_INS16_ILi3ELi4ELi3EEES19_NSX_INS5_IJSG_S1A_EEENS5_IJSB_SG_EEEEEEEvS1F_EENS_8epilogue10collective18CollectiveEpilogueINS1M_23Sm100TmaWarpSpecializedILi4ELi2ELi32ELb0ELb0EEEJSH_NS5_IJNSX_ISE_SB_EES1R_EEESI_NS5_IJlSB_lEEESI_S1T_NS1M_6fusion15FusionCallbacksIS1Q_NS1U_17LinearCombinationISI_fSI_fLNS_15FloatRoundStyleE2EEESH_S1S_JEEENS4_5SM1004TMEM4LOAD26SM100_TMEM_LOAD_16dp32b32xES14_NS15_IS17_S19_NSX_INS5_IJS1A_SE_EEENS5_IJSE_SB_EEEEEEENS4_39AutoVectorizingCopyWithAssumedAlignmentILi128EEENS4_14SM90_TMA_STOREES27_S29_S29_EEEvvEEEEvNT_6ParamsE,(.L_x_173 - _ZN7cutlass13device_kernelINS_4gemm6kernel13GemmUniversalIN4cute5tupleIJiiiiEEENS1_10collective13CollectiveMmaINS1_35MainloopSm100TmaUmmaWarpSpecializedILi5ELi2ELi4ENS5_IJNS4_1CILi1EEESB_SB_EEEEENS5_IJNSA_ILi64EEENSA_ILi256EEENSA_ILi128EEEEEENS_12float_e4m3_tENS5_IJSB_llEEENS_12float_e5m2_tESJ_NS4_8TiledMMAINS4_8MMA_AtomIJNS4_10MMA_TraitsINS4_19SM100_MMA_F8F6F4_SSEJSI_SK_fSE_SF_NS4_17integral_constantINS4_4UMMA5MajorELSR_1EEESS_NSP_INSQ_7ScaleInELST_0EEESU_EEEEEENS4_6LayoutISC_NS5_IJNSA_ILi0EEESY_SY_EEEEENS5_IJNS4_10UnderscoreES11_S11_EEEEENS4_13SM90_TMA_LOADENS4_14ComposedLayoutINS4_7SwizzleILi2ELi4ELi3EEENS4_18smem_ptr_flag_bitsILi8EEENSX_INS5_IJSE_NSA_ILi8EEEEEENS5_IJSB_SE_EEEEEEEvNS4_8identityES14_NS15_INS16_ILi3ELi4ELi3EEES19_NSX_INS5_IJSG_S1A_EEENS5_IJSB_SG_EEEEEEEvS1F_EENS_8epilogue10collective18CollectiveEpilogueINS1M_23Sm100TmaWarpSpecializedILi4ELi2ELi32ELb0ELb0EEEJSH_NS5_IJNSX_ISE_SB_EES1R_EEESI_NS5_IJlSB_lEEESI_S1T_NS1M_6fusion15FusionCallbacksIS1Q_NS1U_17LinearCombinationISI_fSI_fLNS_15FloatRoundStyleE2EEESH_S1S_JEEENS4_5SM1004TMEM4LOAD26SM100_TMEM_LOAD_16dp32b32xES14_NS15_IS17_S19_NSX_INS5_IJS1A_SE_EEENS5_IJSE_SB_EEEEEEENS4_39AutoVectorizingCopyWithAssumedAlignmentILi128EEENS4_14SM90_TMA_STOREES27_S29_S29_EEEvvEEEEvNT_6ParamsE)
        .other          _ZN7cutlass13device_kernelINS_4gemm6kernel13GemmUniversalIN4cute5tupleIJiiiiEEENS1_10collective13CollectiveMmaINS1_35MainloopSm100TmaUmmaWarpSpecializedILi5ELi2ELi4ENS5_IJNS4_1CILi1EEESB_SB_EEEEENS5_IJNSA_ILi64EEENSA_ILi256EEENSA_ILi128EEEEEENS_12float_e4m3_tENS5_IJSB_llEEENS_12float_e5m2_tESJ_NS4_8TiledMMAINS4_8MMA_AtomIJNS4_10MMA_TraitsINS4_19SM100_MMA_F8F6F4_SSEJSI_SK_fSE_SF_NS4_17integral_constantINS4_4UMMA5MajorELSR_1EEESS_NSP_INSQ_7ScaleInELST_0EEESU_EEEEEENS4_6LayoutISC_NS5_IJNSA_ILi0EEESY_SY_EEEEENS5_IJNS4_10UnderscoreES11_S11_EEEEENS4_13SM90_TMA_LOADENS4_14ComposedLayoutINS4_7SwizzleILi2ELi4ELi3EEENS4_18smem_ptr_flag_bitsILi8EEENSX_INS5_IJSE_NSA_ILi8EEEEEENS5_IJSB_SE_EEEEEEEvNS4_8identityES14_NS15_INS16_ILi3ELi4ELi3EEES19_NSX_INS5_IJSG_S1A_EEENS5_IJSB_SG_EEEEEEEvS1F_EENS_8epilogue10collective18CollectiveEpilogueINS1M_23Sm100TmaWarpSpecializedILi4ELi2ELi32ELb0ELb0EEEJSH_NS5_IJNSX_ISE_SB_EES1R_EEESI_NS5_IJlSB_lEEESI_S1T_NS1M_6fusion15FusionCallbacksIS1Q_NS1U_17LinearCombinationISI_fSI_fLNS_15FloatRoundStyleE2EEESH_S1S_JEEENS4_5SM1004TMEM4LOAD26SM100_TMEM_LOAD_16dp32b32xES14_NS15_IS17_S19_NSX_INS5_IJS1A_SE_EEENS5_IJSE_SB_EEEEEEENS4_39AutoVectorizingCopyWithAssumedAlignmentILi128EEENS4_14SM90_TMA_STOREES27_S29_S29_EEEvvEEEEvNT_6ParamsE,@"STO_CUDA_ENTRY STV_DEFAULT"
_ZN7cutlass13device_kernelINS_4gemm6kernel13GemmUniversalIN4cute5tupleIJiiiiEEENS1_10collective13CollectiveMmaINS1_35MainloopSm100TmaUmmaWarpSpecializedILi5ELi2ELi4ENS5_IJNS4_1CILi1EEESB_SB_EEEEENS5_IJNSA_ILi64EEENSA_ILi256EEENSA_ILi128EEEEEENS_12float_e4m3_tENS5_IJSB_llEEENS_12float_e5m2_tESJ_NS4_8TiledMMAINS4_8MMA_AtomIJNS4_10MMA_TraitsINS4_19SM100_MMA_F8F6F4_SSEJSI_SK_fSE_SF_NS4_17integral_constantINS4_4UMMA5MajorELSR_1EEESS_NSP_INSQ_7ScaleInELST_0EEESU_EEEEEENS4_6LayoutISC_NS5_IJNSA_ILi0EEESY_SY_EEEEENS5_IJNS4_10UnderscoreES11_S11_EEEEENS4_13SM90_TMA_LOADENS4_14ComposedLayoutINS4_7SwizzleILi2ELi4ELi3EEENS4_18smem_ptr_flag_bitsILi8EEENSX_INS5_IJSE_NSA_ILi8EEEEEENS5_IJSB_SE_EEEEEEEvNS4_8identityES14_NS15_INS16_ILi3ELi4ELi3EEES19_NSX_INS5_IJSG_S1A_EEENS5_IJSB_SG_EEEEEEEvS1F_EENS_8epilogue10collective18CollectiveEpilogueINS1M_23Sm100TmaWarpSpecializedILi4ELi2ELi32ELb0ELb0EEEJSH_NS5_IJNSX_ISE_SB_EES1R_EEESI_NS5_IJlSB_lEEESI_S1T_NS1M_6fusion15FusionCallbacksIS1Q_NS1U_17LinearCombinationISI_fSI_fLNS_15FloatRoundStyleE2EEESH_S1S_JEEENS4_5SM1004TMEM4LOAD26SM100_TMEM_LOAD_16dp32b32xES14_NS15_IS17_S19_NSX_INS5_IJS1A_SE_EEENS5_IJSE_SB_EEEEEEENS4_39AutoVectorizingCopyWithAssumedAlignmentILi128EEENS4_14SM90_TMA_STOREES27_S29_S29_EEEvvEEEEvNT_6ParamsE:
[----:B------:R-:W1:Y:S01]  /*0000*/  LDC R1, c[0x0][0x37c] ;  /* 0x0000df00ff017b82 */ /* 0x000e620000000800 */
[----:B------:R-:W2:Y:S01]  /*0010*/  S2R R108, SR_TID.X ;  /* 0x00000000006c7919 */ /* 0x000ea20000002100 */
[----:B------:R-:W3:Y:S01]  /*0020*/  LDCU.64 UR4, c[0x0][0x890] ;  /* 0x00011200ff0477ac */ /* 0x000ee20008000a00 */
[----:B------:R-:W-:Y:S02]  /*0030*/  PRMT R96, RZ, 0x7610, R96 ;  /* 0x00007610ff607816 */ /* 0x000fe40000000060 */
[----:B------:R-:W-:Y:S01]  /*0040*/  ELECT P5, URZ, PT ;  /* 0x0000000000ff782f */ /* 0x000fe200038a0000 */
[----:B------:R-:W4:Y:S01]  /*0050*/  LDCU.64 UR46, c[0x0][0x358] ;  /* 0x00006b00ff2e77ac */ /* 0x000f220008000a00 */
[----:B---3--:R-:W-:-:S04]  /*0060*/  UISETP.NE.U32.AND UP0, UPT, UR4, URZ, UPT ;  /* 0x000000ff0400728c */ /* 0x008fc8000bf05070 */
[----:B------:R-:W-:Y:S01]  /*0070*/  UISETP.NE.AND.EX UP0, UPT, UR5, URZ, UPT, UP0 ;  /* 0x000000ff0500728c */ /* 0x000fe2000bf05300 */
[----:B--2---:R-:W-:-:S05]  /*0080*/  SHF.R.U32.HI R101, RZ, 0x5, R108 ;  /* 0x00000005ff657819 */ /* 0x004fca000001166c */
[----:B------:R-:W2:Y:S02]  /*0090*/  SHFL.IDX PT, R0, R101, RZ, 0x1f ;  /* 0x00001fff65007589 */ /* 0x000ea400000e0000 */
[----:B--2---:R-:W-:Y:S01]  /*00a0*/  R2UR UR8, R0 ;  /* 0x00000000000872ca */ /* 0x004fe200000e0000 */
[----:B-1--4-:R-:W-:-:S14]  /*00b0*/  BRA.U UP0, `(.L_x_0) ;  /* 0x00000001002c7547 */ /* 0x012fdc000b800000 */
[----:B------:R-:W1:Y:S02]  /*00c0*/  LDCU.64 UR6, c[0x0][0x888] ;  /* 0x00011100ff0677ac */ /* 0x000e640008000a00 */
[----:B-1----:R-:W-:-:S04]  /*00d0*/  UISETP.NE.U32.AND UP0, UPT, UR6, URZ, UPT ;  /* 0x000000ff0600728c */ /* 0x002fc8000bf05070 */
[----:B------:R-:W-:-:S09]  /*00e0*/  UISETP.NE.AND.EX UP0, UPT, UR7, URZ, UPT, UP0 ;  /* 0x000000ff0700728c */ /* 0x000fd2000bf05300 */
[----:B------:R-:W-:Y:S05]  /*00f0*/  BRA.U !UP0, `(.L_x_1) ;  /* 0x0000000108107547 */ /* 0x000fea000b800000 */
[----:B------:R-:W1:Y:S02]  /*0100*/  LDC.64 R2, c[0x0][0x888] ;  /* 0x00022200ff027b82 */ /* 0x000e640000000a00 */
[----:B-1----:R1:W5:Y:S01]  /*0110*/  LDG.E R49, desc[UR46][R2.64] ;  /* 0x0000002e02317981 */ /* 0x002362000c1e1900 */
[----:B------:R-:W-:Y:S01]  /*0120*/  HFMA2 R96, -RZ, RZ, 0, 5.9604644775390625e-08 ;  /* 0x00000001ff607431 */ /* 0x000fe200000001ff */
[----:B------:R-:W-:Y:S05]  /*0130*/  BRA `(.L_x_0) ;  /* 0x00000000000c7947 */ /* 0x000fea0003800000 */
.L_x_1:
[----:B------:R-:W1:Y:S01]  /*0140*/  LDCU UR6, c[0x0][0x880] ;  /* 0x00011000ff0677ac */ /* 0x000e620008000800 */
[----:B------:R-:W-:Y:S01]  /*0150*/  HFMA2 R96, -RZ, RZ, 0, 5.9604644775390625e-08 ;  /* 0x00000001ff607431 */ /* 0x000fe200000001ff */
[----:B-1----:R-:W-:-:S07]  /*0160*/  MOV R49, UR6 ;  /* 0x0000000600317c02 */ /* 0x002fce0008000f00 */
.L_x_0:
[----:B------:R-:W2:Y:S02]  /*0170*/  LDCU.64 UR6, c[0x0][0x8b0] ;  /* 0x00011600ff0677ac */ /* 0x000ea40008000a00 */
[----:B--2---:R-:W-:-:S04]  /*0180*/  UISETP.NE.U32.AND UP0, UPT, UR6, URZ, UPT ;  /* 0x000000ff0600728c */ /* 0x004fc8000bf05070 */
[----:B------:R-:W-:-:S09]  /*0190*/  UISETP.NE.AND.EX UP0, UPT, UR7, URZ, UPT, UP0 ;  /* 0x000000ff0700728c */ /* 0x000fd2000bf05300 */
[----:B------:R-:W-:Y:S05]  /*01a0*/  BRA.U UP0, `(.L_x_2) ;  /* 0x0000000100247547 */ /* 0x000fea000b800000 */
[----:B------:R-:W2:Y:S02]  /*01b0*/  LDCU.64 UR6, c[0x0][0x8a8] ;  /* 0x00011500ff0677ac */ /* 0x000ea40008000a00 */
[----:B--2---:R-:W-:-:S04]  /*01c0*/  UISETP.NE.U32.AND UP0, UPT, UR6, URZ, UPT ;  /* 0x000000ff0600728c */ /* 0x004fc8000bf05070 */
[----:B------:R-:W-:-:S09]  /*01d0*/  UISETP.NE.AND.EX UP0, UPT, UR7, URZ, UPT, UP0 ;  /* 0x000000ff0700728c */ /* 0x000fd2000bf05300 */
[----:B------:R-:W-:Y:S05]  /*01e0*/  BRA.U !UP0, `(.L_x_3) ;  /* 0x00000001080c7547 */ /* 0x000fea000b800000 */
[----:B-1----:R-:W1:Y:S02]  /*01f0*/  LDC.64 R2, c[0x0][0x8a8] ;  /* 0x00022a00ff027b82 */ /* 0x002e640000000a00 */
[----:B-1----:R2:W5:Y:S01]  /*0200*/  LDG.E R47, desc[UR46][R2.64] ;  /* 0x0000002e022f7981 */ /* 0x002562000c1e1900 */
[----:B------:R-:W-:Y:S05]  /*0210*/  BRA `(.L_x_2) ;  /* 0x0000000000087947 */ /* 0x000fea0003800000 */
.L_x_3:
[----:B------:R-:W2:Y:S02]  /*0220*/  LDCU UR6, c[0x0][0x8a0] ;  /* 0x00011400ff0677ac */ /* 0x000ea40008000800 */
[----:B--2---:R-:W-:Y:S02]  /*0230*/  MOV R47, UR6 ;  /* 0x00000006002f7c02 */ /* 0x004fe40008000f00 */
.L_x_2:
[----:B------:R-:W-:Y:S01]  /*0240*/  IMAD.U32 R0, RZ, RZ, UR8 ;  /* 0x00000008ff007e24 */ /* 0x000fe2000f8e00ff */
[----:B------:R-:W-:Y:S04]  /*0250*/  BSSY.RECONVERGENT B0, `(.L_x_4) ;  /* 0x000000c000007945 */ /* 0x000fe80003800200 */
[C---:B------:R-:W-:Y:S02]  /*0260*/  ISETP.NE.OR P1, PT, R0.reuse, 0x1, !P5 ;  /* 0x000000010000780c */ /* 0x040fe40006f25670 */
[----:B------:R-:W-:-:S11]  /*0270*/  ISETP.NE.OR P0, PT, R0, 0x3, !P5 ;  /* 0x000000030000780c */ /* 0x000fd60006f05670 */
[----:B------:R-:W-:Y:S05]  /*0280*/  @P1 BRA `(.L_x_5) ;  /* 0x0000000000201947 */ /* 0x000fea0003800000 */
[----:B------:R-:W3:Y:S02]  /*0290*/  LDCU.64 UR6, c[0x0][0x348] ;  /* 0x00006900ff0677ac */ /* 0x000ee40008000a00 */
[----:B---3--:R-:W-:Y:S02]  /*02a0*/  UIADD3 UR10, UP1, UPT, UR6, 0x80, URZ ;  /* 0x00000080060a7890 */ /* 0x008fe4000ff3e0ff */
[----:B------:R-:W-:Y:S02]  /*02b0*/  UIADD3 UR6, UP0, UPT, UR6, 0x180, URZ ;  /* 0x0000018006067890 */ /* 0x000fe4000ff1e0ff */
[----:B------:R-:W-:Y:S02]  /*02c0*/  UIADD3.X UR11, UPT, UPT, URZ, UR7, URZ, UP1, !UPT ;  /* 0x00000007ff0b7290 */ /* 0x000fe40008ffe4ff */
[----:B------:R-:W-:-:S07]  /*02d0*/  UIADD3.X UR7, UPT, UPT, URZ, UR7, URZ, UP0, !UPT ;  /* 0x00000007ff077290 */ /* 0x000fce00087fe4ff */
[----:B------:R3:W-:Y:S02]  /*02e0*/  UTMACCTL.PF [UR10] ;  /* 0x000000000a0079b9 */ /* 0x0007e40008040000 */
[----:B------:R3:W-:Y:S02]  /*02f0*/  UTMACCTL.PF [UR6] ;  /* 0x00000000060079b9 */ /* 0x0007e40008040000 */
[----:B---3--:R-:W-:Y:S01]  /*0300*/  NOP ;  /* 0x0000000000007918 */ /* 0x008fe20000000000 */
.L_x_5:
[----:B------:R-:W-:Y:S05]  /*0310*/  BSYNC.RECONVERGENT B0 ;  /* 0x0000000000007941 */ /* 0x000fea0003800200 */
.L_x_4:
[----:B------:R-:W-:Y:S04]  /*0320*/  BSSY.RECONVERGENT B0, `(.L_x_6) ;  /* 0x000000a000007945 */ /* 0x000fe80003800200 */
        /* <DEDUP_REMOVED lines=9> */
.L_x_7:
[----:B------:R-:W-:Y:S05]  /*03c0*/  BSYNC.RECONVERGENT B0 ;  /* 0x0000000000007941 */ /* 0x000fea0003800200 */
.L_x_6:
[----:B------:R-:W3:Y:S01]  /*03d0*/  LDCU.64 UR6, c[0x0][0x888] ;  /* 0x00011100ff0677ac */ /* 0x000ee20008000a00 */
[----:B------:R-:W-:Y:S02]  /*03e0*/  UISETP.EQ.U32.AND UP1, UPT, UR4, URZ, UPT ;  /* 0x000000ff0400728c */ /* 0x000fe4000bf22070 */
[----:B------:R-:W-:Y:S02]  /*03f0*/  UPLOP3.LUT UP2, UPT, UPT, UPT, UPT, 0x80, 0x8 ;  /* 0x000000000008789c */ /* 0x000fe40003f4f070 */
[----:B---3--:R-:W-:-:S04]  /*0400*/  UISETP.NE.U32.AND UP0, UPT, UR6, URZ, UPT ;  /* 0x000000ff0600728c */ /* 0x008fc8000bf05070 */
[----:B------:R-:W-:-:S04]  /*0410*/  UISETP.NE.AND.EX UP0, UPT, UR7, URZ, UPT, UP0 ;  /* 0x000000ff0700728c */ /* 0x000fc8000bf05300 */
[----:B------:R-:W-:-:S04]  /*0420*/  UISETP.EQ.OR.EX UP3, UPT, UR5, URZ, !UP0, UP1 ;  /* 0x000000ff0500728c */ /* 0x000fc8000c762710 */
[----:B------:R-:W-:-:S05]  /*0430*/  UP2UR UR50, UPR, URZ, 0x8 ;  /* 0x00000008ff327883 */ /* 0x000fca0008000000 */
[----:B------:R-:W-:Y:S07]  /*0440*/  BRA.U !UP3, `(.L_x_8) ;  /* 0x000000010b207547 */ /* 0x000fee000b800000 */
[----:B------:R-:W-:Y:S01]  /*0450*/  UISETP.NE.U32.AND UP2, UPT, UR4, URZ, UPT ;  /* 0x000000ff0400728c */ /* 0x000fe2000bf45070 */
[----:B-----5:R-:W-:Y:S01]  /*0460*/  FSETP.NEU.AND P0, PT, R49, RZ, PT ;  /* 0x000000ff3100720b */ /* 0x020fe20003f0d000 */
[----:B------:R-:W-:Y:S02]  /*0470*/  USEL UR4, URZ, 0xffffffff, UP0 ;  /* 0xffffffffff047887 */ /* 0x000fe40008000000 */
[----:B------:R-:W-:-:S10]  /*0480*/  UISETP.NE.AND.EX UP2, UPT, UR5, URZ, UPT, UP2 ;  /* 0x000000ff0500728c */ /* 0x000fd4000bf45320 */
[----:B------:R-:W-:Y:S01]  /*0490*/  VOTEU.ANY UP1, P0 ;  /* 0x0000000000ff7886 */ /* 0x000fe20000020100 */
[----:B------:R-:W-:-:S04]  /*04a0*/  @!UP2 USEL UR4, URZ, 0xffffffff, UP1 ;  /* 0xffffffffff04a887 */ /* 0x000fc80008800000 */
[----:B------:R-:W-:-:S04]  /*04b0*/  ULOP3.LUT UR4, UR4, 0x1, URZ, 0xc0, !UPT ;  /* 0x0000000104047892 */ /* 0x000fc8000f8ec0ff */
[----:B------:R-:W-:-:S11]  /*04c0*/  UISETP.NE.U32.AND UP2, UPT, UR4, 0x1, UPT ;  /* 0x000000010400788c */ /* 0x000fd6000bf45070 */
.L_x_8:
[----:B-12---:R-:W1:Y:S01]  /*04d0*/  SHFL.IDX PT, R2, R101, RZ, 0x1f ;  /* 0x00001fff65027589 */ /* 0x006e6200000e0000 */
[----:B------:R-:W-:-:S04]  /*04e0*/  UISETP.NE.AND UP1, UPT, UR8, 0x2, UPT ;  /* 0x000000020800788c */ /* 0x000fc8000bf25270 */
[----:B------:R-:W-:Y:S01]  /*04f0*/  USEL UR6, URZ, 0x1, UP1 ;  /* 0x00000001ff067887 */ /* 0x000fe20008800000 */
[----:B-1----:R-:W-:-:S13]  /*0500*/  ISETP.NE.AND P0, PT, R2, RZ, PT ;  /* 0x000000ff0200720c */ /* 0x002fda0003f05270 */
[----:B------:R-:W-:Y:S05]  /*0510*/  @P0 BRA `(.L_x_9) ;  /* 0x0000000000500947 */ /* 0x000fea0003800000 */
[----:B------:R-:W1:Y:S01]  /*0520*/  S2UR UR5, SR_CgaCtaId ;  /* 0x00000000000579c3 */ /* 0x000e620000008800 */
[----:B------:R-:W-:Y:S01]  /*0530*/  UMOV UR7, 0x400 ;  /* 0x0000040000077882 */ /* 0x000fe20000000000 */
[----:B------:R-:W-:Y:S01]  /*0540*/  UMOV UR4, 0x1 ;  /* 0x0000000100047882 */ /* 0x000fe20000000000 */
[----:B------:R-:W-:Y:S01]  /*0550*/  ELECT P0, URZ, PT ;  /* 0x0000000000ff782f */ /* 0x000fe20003800000 */
[----:B------:R-:W-:-:S04]  /*0560*/  UIADD3 UR10, UPT, UPT, -UR4, 0x100000, URZ ;  /* 0x00100000040a7890 */ /* 0x000fc8000fffe1ff */
[----:B------:R-:W-:Y:S02]  /*0570*/  USHF.L.U32 UR11, UR10, 0xb, URZ ;  /* 0x0000000b0a0b7899 */ /* 0x000fe400080006ff */
[----:B------:R-:W-:Y:S02]  /*0580*/  USHF.L.U32 UR10, UR10, 0x1, URZ ;  /* 0x000000010a0a7899 */ /* 0x000fe400080006ff */
[----:B-1----:R-:W-:Y:S01]  /*0590*/  ULEA UR5, UR5, UR7, 0x18 ;  /* 0x0000000705057291 */ /* 0x002fe2000f8ec0ff */
[----:B------:R-:W1:Y:S11]  /*05a0*/  FENCE.VIEW.ASYNC.S ;  /* 0x00000000000073c6 */ /* 0x000e760000000000 */
[----:B-1----:R1:W2:Y:S01]  /*05b0*/  SYNCS.EXCH.64 URZ, [UR5], UR10 ;  /* 0x0000000a05ff75b2 */ /* 0x0022a20008000100 */
[----:B------:R1:W3:Y:S01]  /*05c0*/  SYNCS.EXCH.64 URZ, [UR5+0x28], UR10 ;  /* 0x0000280a05ff75b2 */ /* 0x0002e20008000100 */
[----:B------:R1:W4:Y:S01]  /*05d0*/  SYNCS.EXCH.64 URZ, [UR5+0x8], UR10 ;  /* 0x0000080a05ff75b2 */ /* 0x0003220008000100 */
[----:B------:R1:W1:Y:S01]  /*05e0*/  SYNCS.EXCH.64 URZ, [UR5+0x30], UR10 ;  /* 0x0000300a05ff75b2 */ /* 0x0002620008000100 */
[----:B------:R1:W1:Y:S01]  /*05f0*/  SYNCS.EXCH.64 URZ, [UR5+0x10], UR10 ;  /* 0x0000100a05ff75b2 */ /* 0x0002620008000100 */
[----:B------:R1:W1:Y:S01]  /*0600*/  SYNCS.EXCH.64 URZ, [UR5+0x38], UR10 ;  /* 0x0000380a05ff75b2 */ /* 0x0002620008000100 */
[----:B------:R1:W1:Y:S01]  /*0610*/  SYNCS.EXCH.64 URZ, [UR5+0x18], UR10 ;  /* 0x0000180a05ff75b2 */ /* 0x0002620008000100 */
[----:B------:R1:W1:Y:S01]  /*0620*/  SYNCS.EXCH.64 URZ, [UR5+0x40], UR10 ;  /* 0x0000400a05ff75b2 */ /* 0x0002620008000100 */
[----:B------:R1:W1:Y:S01]  /*0630*/  SYNCS.EXCH.64 URZ, [UR5+0x20], UR10 ;  /* 0x0000200a05ff75b2 */ /* 0x0002620008000100 */
[----:B------:R1:W1:Y:S01]  /*0640*/  SYNCS.EXCH.64 URZ, [UR5+0x48], UR10 ;  /* 0x0000480a05ff75b2 */ /* 0x0002620008000100 */
[----:B------:R-:W-:Y:S01]  /*0650*/  NOP ;  /* 0x0000000000007918 */ /* 0x000fe20000000000 */
.L_x_9:
[----:B------:R-:W2:Y:S01]  /*0660*/  SHFL.IDX PT, R2, R101, RZ, 0x1f ;  /* 0x00001fff65027589 */ /* 0x000ea200000e0000 */
[----:B------:R-:W-:Y:S01]  /*0670*/  NOP ;  /* 0x0000000000007918 */ /* 0x000fe20000000000 */
[----:B--2---:R-:W-:-:S13]  /*0680*/  ISETP.NE.AND P0, PT, R2, 0x1, PT ;  /* 0x000000010200780c */ /* 0x004fda0003f05270 */
[----:B------:R-:W-:Y:S05]  /*0690*/  @P0 BRA `(.L_x_10) ;  /* 0x0000000000580947 */ /* 0x000fea0003800000 */
[----:B------:R-:W2:Y:S01]  /*06a0*/  S2UR UR7, SR_CgaCtaId ;  /* 0x00000000000779c3 */ /* 0x000ea20000008800 */
[----:B------:R-:W-:Y:S01]  /*06b0*/  UMOV UR9, 0x400 ;  /* 0x0000040000097882 */ /* 0x000fe20000000000 */
[----:B-1----:R-:W-:Y:S01]  /*06c0*/  UMOV UR5, 0x20 ;  /* 0x0000002000057882 */ /* 0x002fe20000000000 */
[----:B------:R-:W-:Y:S01]  /*06d0*/  UMOV UR4, 0x80 ;  /* 0x0000008000047882 */ /* 0x000fe20000000000 */
[----:B------:R-:W-:-:S04]  /*06e0*/  UIADD3 UR10, UPT, UPT, -UR5, 0x100000, URZ ;  /* 0x00100000050a7890 */ /* 0x000fc8000fffe1ff */
[----:B------:R-:W-:Y:S02]  /*06f0*/  USHF.L.U32 UR11, UR10, 0xb, URZ ;  /* 0x0000000b0a0b7899 */ /* 0x000fe400080006ff */
[----:B------:R-:W-:Y:S02]  /*0700*/  USHF.L.U32 UR10, UR10, 0x1, URZ ;  /* 0x000000010a0a7899 */ /* 0x000fe400080006ff */
[----:B------:R-:W-:-:S04]  /*0710*/  UIADD3 UR4, UPT, UPT, -UR4, 0x100000, URZ ;  /* 0x0010000004047890 */ /* 0x000fc8000fffe1ff */
[----:B------:R-:W-:Y:S02]  /*0720*/  USHF.L.U32 UR5, UR4, 0xb, URZ ;  /* 0x0000000b04057899 */ /* 0x000fe400080006ff */
[----:B------:R-:W-:Y:S01]  /*0730*/  USHF.L.U32 UR4, UR4, 0x1, URZ ;  /* 0x0000000104047899 */ /* 0x000fe200080006ff */
[----:B------:R-:W-:Y:S01]  /*0740*/  ELECT P0, URZ, PT ;  /* 0x0000000000ff782f */ /* 0x000fe20003800000 */
[----:B--2---:R-:W-:Y:S01]  /*0750*/  ULEA UR7, UR7, UR9, 0x18 ;  /* 0x0000000907077291 */ /* 0x004fe2000f8ec0ff */
[----:B------:R-:W1:Y:S11]  /*0760*/  FENCE.VIEW.ASYNC.S ;  /* 0x00000000000073c6 */ /* 0x000e760000000000 */
[----:B-1----:R2:W1:Y:S01]  /*0770*/  SYNCS.EXCH.64 URZ, [UR7+0x50], UR10 ;  /* 0x0000500a07ff75b2 */ /* 0x0024620008000100 */
[----:B------:R2:W1:Y:S01]  /*0780*/  SYNCS.EXCH.64 URZ, [UR7+0x70], UR4 ;  /* 0x0000700407ff75b2 */ /* 0x0004620008000100 */
[----:B------:R2:W1:Y:S01]  /*0790*/  SYNCS.EXCH.64 URZ, [UR7+0x58], UR10 ;  /* 0x0000580a07ff75b2 */ /* 0x0004620008000100 */
[----:B------:R2:W1:Y:S01]  /*07a0*/  SYNCS.EXCH.64 URZ, [UR7+0x78], UR4 ;  /* 0x0000780407ff75b2 */ /* 0x0004620008000100 */
[----:B------:R2:W1:Y:S01]  /*07b0*/  SYNCS.EXCH.64 URZ, [UR7+0x60], UR10 ;  /* 0x0000600a07ff75b2 */ /* 0x0004620008000100 */
[----:B------:R2:W1:Y:S01]  /*07c0*/  SYNCS.EXCH.64 URZ, [UR7+0x80], UR4 ;  /* 0x0000800407ff75b2 */ /* 0x0004620008000100 */
[----:B------:R2:W1:Y:S01]  /*07d0*/  SYNCS.EXCH.64 URZ, [UR7+0x68], UR10 ;  /* 0x0000680a07ff75b2 */ /* 0x0004620008000100 */
[----:B------:R2:W1:Y:S02]  /*07e0*/  SYNCS.EXCH.64 URZ, [UR7+0x88], UR4 ;  /* 0x0000880407ff75b2 */ /* 0x0004640008000100 */
[----:B--2---:R-:W-:Y:S01]  /*07f0*/  NOP ;  /* 0x0000000000007918 */ /* 0x004fe20000000000 */
.L_x_10:
[----:B------:R-:W2:Y:S01]  /*0800*/  SHFL.IDX PT, R2, R101, RZ, 0x1f ;  /* 0x00001fff65027589 */ /* 0x000ea200000e0000 */
[----:B------:R-:W-:Y:S01]  /*0810*/  NOP ;  /* 0x0000000000007918 */ /* 0x000fe20000000000 */
[----:B--2---:R-:W-:-:S13]  /*0820*/  ISETP.NE.AND P0, PT, R2, 0x3, PT ;  /* 0x000000030200780c */ /* 0x004fda0003f05270 */
[----:B------:R-:W-:Y:S05]  /*0830*/  @P0 BRA `(.L_x_11) ;  /* 0x0000000000300947 */ /* 0x000fea0003800000 */
[----:B-1----:R-:W1:Y:S01]  /*0840*/  S2UR UR5, SR_CgaCtaId ;  /* 0x00000000000579c3 */ /* 0x002e620000008800 */
        /* <DEDUP_REMOVED lines=8> */
[----:B-1----:R2:W1:Y:S01]  /*08d0*/  SYNCS.EXCH.64 URZ, [UR5+0x90], UR10 ;  /* 0x0000900a05ff75b2 */ /* 0x0024620008000100 */
[----:B------:R2:W1:Y:S02]  /*08e0*/  SYNCS.EXCH.64 URZ, [UR5+0x98], UR10 ;  /* 0x0000980a05ff75b2 */ /* 0x0004640008000100 */
[----:B--2---:R-:W-:Y:S01]  /*08f0*/  NOP ;  /* 0x0000000000007918 */ /* 0x004fe20000000000 */
.L_x_11:
[----:B------:R-:W2:Y:S01]  /*0900*/  SHFL.IDX PT, R2, R101, RZ, 0x1f ;  /* 0x00001fff65027589 */ /* 0x000ea200000e0000 */
[----:B------:R-:W-:Y:S01]  /*0910*/  NOP ;  /* 0x0000000000007918 */ /* 0x000fe20000000000 */
[----:B--2---:R-:W-:-:S13]  /*0920*/  ISETP.NE.AND P0, PT, R2, 0x4, PT ;  /* 0x000000040200780c */ /* 0x004fda0003f05270 */
[----:B------:R-:W-:Y:S05]  /*0930*/  @P0 BRA `(.L_x_12) ;  /* 0x00000000004c0947 */ /* 0x000fea0003800000 */
[----:B-1----:R-:W1:Y:S01]  /*0940*/  S2UR UR5, SR_CgaCtaId ;  /* 0x00000000000579c3 */ /* 0x002e620000008800 */
[----:B------:R-:W-:Y:S01]  /*0950*/  UMOV UR9, 0x100 ;  /* 0x0000010000097882 */ /* 0x000fe20000000000 */
[----:B------:R-:W-:Y:S01]  /*0960*/  UMOV UR7, 0x400 ;  /* 0x0000040000077882 */ /* 0x000fe20000000000 */
[----:B------:R-:W-:Y:S01]  /*0970*/  USEL UR9, UR9, 0xe0, UP2 ;  /* 0x000000e009097887 */ /* 0x000fe20009000000 */
[----:B------:R-:W-:Y:S01]  /*0980*/  UMOV UR4, 0x1 ;  /* 0x0000000100047882 */ /* 0x000fe20000000000 */
[----:B------:R-:W-:Y:S01]  /*0990*/  ELECT P0, URZ, PT ;  /* 0x0000000000ff782f */ /* 0x000fe20003800000 */
[----:B------:R-:W-:-:S04]  /*09a0*/  UIADD3 UR10, UPT, UPT, -UR4, 0x100000, URZ ;  /* 0x00100000040a7890 */ /* 0x000fc8000fffe1ff */
[----:B------:R-:W-:Y:S02]  /*09b0*/  USHF.L.U32 UR11, UR10, 0xb, URZ ;  /* 0x0000000b0a0b7899 */ /* 0x000fe400080006ff */
[----:B------:R-:W-:Y:S02]  /*09c0*/  USHF.L.U32 UR10, UR10, 0x1, URZ ;  /* 0x000000010a0a7899 */ /* 0x000fe400080006ff */
[----:B------:R-:W-:-:S04]  /*09d0*/  UIADD3 UR12, UPT, UPT, -UR9, 0x100000, URZ ;  /* 0x00100000090c7890 */ /* 0x000fc8000fffe1ff */
[----:B------:R-:W-:Y:S02]  /*09e0*/  USHF.L.U32 UR13, UR12, 0xb, URZ ;  /* 0x0000000b0c0d7899 */ /* 0x000fe400080006ff */
[----:B------:R-:W-:Y:S02]  /*09f0*/  USHF.L.U32 UR12, UR12, 0x1, URZ ;  /* 0x000000010c0c7899 */ /* 0x000fe400080006ff */
[----:B-1----:R-:W-:Y:S01]  /*0a00*/  ULEA UR5, UR5, UR7, 0x18 ;  /* 0x0000000705057291 */ /* 0x002fe2000f8ec0ff */
[----:B------:R-:W1:Y:S11]  /*0a10*/  FENCE.VIEW.ASYNC.S ;  /* 0x00000000000073c6 */ /* 0x000e760000000000 */
[----:B-1----:R2:W1:Y:S01]  /*0a20*/  SYNCS.EXCH.64 URZ, [UR5+0xa0], UR10 ;  /* 0x0000a00a05ff75b2 */ /* 0x0024620008000100 */
[----:B------:R2:W1:Y:S01]  /*0a30*/  SYNCS.EXCH.64 URZ, [UR5+0xb0], UR12 ;  /* 0x0000b00c05ff75b2 */ /* 0x0004620008000100 */
[----:B------:R2:W1:Y:S01]  /*0a40*/  SYNCS.EXCH.64 URZ, [UR5+0xa8], UR10 ;  /* 0x0000a80a05ff75b2 */ /* 0x0004620008000100 */
[----:B------:R2:W1:Y:S02]  /*0a50*/  SYNCS.EXCH.64 URZ, [UR5+0xb8], UR12 ;  /* 0x0000b80c05ff75b2 */ /* 0x0004640008000100 */
[----:B--2---:R-:W-:Y:S01]  /*0a60*/  NOP ;  /* 0x0000000000007918 */ /* 0x004fe20000000000 */
.L_x_12:
        /* <DEDUP_REMOVED lines=26> */
.L_x_13:
        /* <DEDUP_REMOVED lines=18> */
.L_x_14:
[----:B-1----:R-:W1:Y:S01]  /*0d30*/  S2UR UR5, SR_CTAID.X ;  /* 0x00000000000579c3 */ /* 0x002e620000002500 */
[----:B------:R-:W-:-:S05]  /*0d40*/  CS2R.32 R95, SR_CgaSize ;  /* 0x00000000005f7805 */ /* 0x000fca0000008a00 */
[----:B------:R-:W-:-:S05]  /*0d50*/  IMAD R95, R95, -0xa0, RZ ;  /* 0xffffff605f5f7824 */ /* 0x000fca00078e02ff */
[----:B------:R-:W-:-:S14]  /*0d60*/  R2UR UR9, R95 ;  /* 0x000000005f0972ca */ /* 0x000fdc00000e0000 */
[----:B------:R-:W2:Y:S01]  /*0d70*/  LDCU UR9, c[0x0][UR9+0x2b0] ;  /* 0x00005600090977ac */ /* 0x000ea20008000800 */
[----:B------:R-:W-:Y:S01]  /*0d80*/  NOP ;  /* 0x0000000000007918 */ /* 0x000fe20000000000 */
[----:B------:R-:W-:-:S05]  /*0d90*/  CS2R.32 R95, SR_CgaSize ;  /* 0x00000000005f7805 */ /* 0x000fca0000008a00 */
[----:B------:R-:W-:-:S05]  /*0da0*/  IMAD R95, R95, -0xa0, RZ ;  /* 0xffffff605f5f7824 */ /* 0x000fca00078e02ff */
[----:B------:R-:W-:-:S14]  /*0db0*/  R2UR UR7, R95 ;  /* 0x000000005f0772ca */ /* 0x000fdc00000e0000 */
[----:B------:R-:W3:Y:S01]  /*0dc0*/  LDCU UR7, c[0x0][UR7+0x2b4] ;  /* 0x00005680070777ac */ /* 0x000ee20008000800 */
[----:B------:R-:W4:Y:S08]  /*0dd0*/  S2UR UR4, SR_CTAID.Y ;  /* 0x00000000000479c3 */ /* 0x000f300000002600 */
[----:B------:R-:W3:Y:S01]  /*0de0*/  LDC R10, c[0x0][0xb24] ;  /* 0x0002c900ff0a7b82 */ /* 0x000ee20000000800 */
[----:B-1----:R-:W-:-:S02]  /*0df0*/  I2FP.F32.U32 R95, UR5 ;  /* 0x00000005005f7c45 */ /* 0x002fc40008201000 */
[----:B------:R-:W-:-:S05]  /*0e00*/  CS2R.32 R3, SR_CgaSize ;  /* 0x0000000000037805 */ /* 0x000fca0000008a00 */
[----:B------:R-:W-:-:S06]  /*0e10*/  IMAD R3, R3, -0xa0, RZ ;  /* 0xffffff6003037824 */ /* 0x000fcc00078e02ff */
[----:B------:R-:W1:Y:S01]  /*0e20*/  LDC R3, c[0x0][R3+0x2a0] ;  /* 0x0000a80003037b82 */ /* 0x000e620000000800 */
[----:B------:R-:W-:Y:S01]  /*0e30*/  MOV R15, UR5 ;  /* 0x00000005000f7c02 */ /* 0x000fe20008000f00 */
[----:B--2---:R-:W-:Y:S01]  /*0e40*/  FMUL R95, R95, UR9 ;  /* 0x000000095f5f7c20 */ /* 0x004fe20008400000 */
[----:B----4-:R-:W-:Y:S02]  /*0e50*/  I2FP.F32.U32 R94, UR4 ;  /* 0x00000004005e7c45 */ /* 0x010fe40008201000 */
[----:B------:R-:W-:-:S05]  /*0e60*/  CS2R.32 R2, SR_CgaSize ;  /* 0x0000000000027805 */ /* 0x000fca0000008a00 */
[----:B------:R-:W-:-:S06]  /*0e70*/  IMAD R2, R2, -0xa0, RZ ;  /* 0xffffff6002027824 */ /* 0x000fcc00078e02ff */
[----:B------:R-:W2:Y:S01]  /*0e80*/  LDC R2, c[0x0][R2+0x2a4] ;  /* 0x0000a90002027b82 */ /* 0x000ea20000000800 */
[----:B------:R-:W-:Y:S01]  /*0e90*/  MOV R14, UR4 ;  /* 0x00000004000e7c02 */ /* 0x000fe20008000f00 */
[----:B------:R-:W4:Y:S01]  /*0ea0*/  F2I.U32.TRUNC.NTZ R95, R95 ;  /* 0x0000005f005f7305 */ /* 0x000f22000020f000 */
[----:B---3--:R-:W-:-:S05]  /*0eb0*/  FMUL R94, R94, UR7 ;  /* 0x000000075e5e7c20 */ /* 0x008fca0008400000 */
[----:B------:R-:W-:Y:S01]  /*0ec0*/  BAR.SYNC.DEFER_BLOCKING 0x0 ;  /* 0x0000000000007b1d */ /* 0x000fe20000010000 */
[----:B------:R-:W-:-:S05]  /*0ed0*/  ISETP.GE.AND P0, PT, R10, 0x1, PT ;  /* 0x000000010a00780c */ /* 0x000fca0003f06270 */
[----:B------:R-:W3:Y:S02]  /*0ee0*/  F2I.U32.TRUNC.NTZ R94, R94 ;  /* 0x0000005e005e7305 */ /* 0x000ee4000020f000 */
[----:B------:R-:W2:Y:S01]  /*0ef0*/  S2UR UR36, SR_CTAID.Z ;  /* 0x00000000002479c3 */ /* 0x000ea20000002700 */
[----:B----4-:R-:W-:-:S05]  /*0f00*/  IADD3 R95, PT, PT, -R95, RZ, RZ ;  /* 0x000000ff5f5f7210 */ /* 0x010fca0007ffe1ff */
[----:B-1----:R-:W-:Y:S01]  /*0f10*/  IMAD R95, R3, R95, UR5 ;  /* 0x00000005035f7e24 */ /* 0x002fe2000f8e025f */
[----:B---3--:R-:W-:-:S05]  /*0f20*/  IADD3 R94, PT, PT, -R94, RZ, RZ ;  /* 0x000000ff5e5e7210 */ /* 0x008fca0007ffe1ff */
[----:B--2---:R-:W-:Y:S01]  /*0f30*/  IMAD R94, R2, R94, UR4 ;  /* 0x00000004025e7e24 */ /* 0x004fe2000f8e025e */
[----:B------:R-:W-:Y:S06]  /*0f40*/  @!P0 BRA `(.L_x_15) ;  /* 0x0000000000b88947 */ /* 0x000fec0003800000 */
[----:B------:R-:W1:Y:S01]  /*0f50*/  LDC.64 R4, c[0x0][0xb18] ;  /* 0x0002c600ff047b82 */ /* 0x000e620000000a00 */
[----:B------:R-:W-:-:S07]  /*0f60*/  ISETP.NE.AND P0, PT, R10, 0x1, PT ;  /* 0x000000010a00780c */ /* 0x000fce0003f05270 */
[----:B------:R-:W2:Y:S08]  /*0f70*/  LDC R9, c[0x0][0xb0c] ;  /* 0x0002c300ff097b82 */ /* 0x000eb00000000800 */
[----:B------:R-:W3:Y:S08]  /*0f80*/  LDC R12, c[0x0][0x370] ;  /* 0x0000dc00ff0c7b82 */ /* 0x000ef00000000800 */
[----:B------:R-:W4:Y:S01]  /*0f90*/  LDC R11, c[0x0][0x374] ;  /* 0x0000dd00ff0b7b82 */ /* 0x000f220000000800 */
[----:B-1----:R-:W-:-:S07]  /*0fa0*/  ISETP.NE.AND P1, PT, R4, 0x1, PT ;  /* 0x000000010400780c */ /* 0x002fce0003f25270 */
[----:B------:R-:W3:Y:S01]  /*0fb0*/  LDC.64 R6, c[0x0][0xb10] ;  /* 0x0002c400ff067b82 */ /* 0x000ee20000000a00 */
[----:B--2---:R-:W-:-:S07]  /*0fc0*/  ISETP.NE.AND P2, PT, R9, 0x1, PT ;  /* 0x000000010900780c */ /* 0x004fce0003f45270 */
[----:B------:R-:W1:Y:S08]  /*0fd0*/  LDC R8, c[0x0][0xb20] ;  /* 0x0002c800ff087b82 */ /* 0x000e700000000800 */
[----:B------:R-:W2:Y:S01]  /*0fe0*/  LDC.64 R2, c[0x0][0xb28] ;  /* 0x0002ca00ff027b82 */ /* 0x000ea20000000a00 */
[----:B----4-:R-:W-:-:S04]  /*0ff0*/  IMAD.HI.U32 R13, R11, R5, RZ ;  /* 0x000000050b0d7227 */ /* 0x010fc800078e00ff */
[----:B------:R-:W-:-:S04]  /*1000*/  IMAD.HI.U32 R5, R14, R5, RZ ;  /* 0x000000050e057227 */ /* 0x000fc800078e00ff */
[----:B---3--:R-:W-:-:S05]  /*1010*/  IMAD.HI.U32 R16, R12, R6, RZ ;  /* 0x000000060c107227 */ /* 0x008fca00078e00ff */
[-C--:B------:R-:W-:Y:S01]  /*1020*/  @P2 SHF.R.U32.HI R12, RZ, R7.reuse, R16 ;  /* 0x00000007ff0c2219 */ /* 0x080fe20000011610 */
[----:B------:R-:W-:Y:S01]  /*1030*/  IMAD.HI.U32 R16, R15, R6, RZ ;  /* 0x000000060f107227 */ /* 0x000fe200078e00ff */
[-C--:B-1----:R-:W-:Y:S02]  /*1040*/  @P1 SHF.R.U32.HI R11, RZ, R8.reuse, R13 ;  /* 0x00000008ff0b1219 */ /* 0x082fe4000001160d */
[----:B------:R-:W-:Y:S02]  /*1050*/  SHF.R.U32.HI R5, RZ, R8, R5 ;  /* 0x00000008ff057219 */ /* 0x000fe40000011605 */
[----:B------:R-:W-:Y:S02]  /*1060*/  SHF.R.U32.HI R16, RZ, R7, R16 ;  /* 0x00000007ff107219 */ /* 0x000fe40000011610 */
[----:B------:R-:W-:Y:S01]  /*1070*/  SEL R5, R14, R5, !P1 ;  /* 0x000000050e057207 */ /* 0x000fe20004800000 */
[----:B--2---:R-:W-:Y:S01]  /*1080*/  IMAD.HI.U32 R13, R11, R2, RZ ;  /* 0x000000020b0d7227 */ /* 0x004fe200078e00ff */
[----:B------:R-:W-:-:S03]  /*1090*/  SEL R16, R15, R16, !P2 ;  /* 0x000000100f107207 */ /* 0x000fc60005000000 */
[----:B------:R-:W-:Y:S01]  /*10a0*/  IMAD.HI.U32 R6, R12, R2, RZ ;  /* 0x000000020c067227 */ /* 0x000fe200078e00ff */
[----:B------:R-:W-:-:S04]  /*10b0*/  @P0 SHF.R.U32.HI R11, RZ, R3, R13 ;  /* 0x00000003ff0b0219 */ /* 0x000fc8000001160d */
[----:B------:R-:W-:Y:S01]  /*10c0*/  @P0 SHF.R.U32.HI R12, RZ, R3, R6 ;  /* 0x00000003ff0c0219 */ /* 0x000fe20000011606 */
[----:B------:R-:W-:-:S04]  /*10d0*/  IMAD R11, R11, R10, RZ ;  /* 0x0000000a0b0b7224 */ /* 0x000fc800078e02ff */
[----:B------:R-:W-:Y:S01]  /*10e0*/  IMAD R6, R12, R10, RZ ;  /* 0x0000000a0c067224 */ /* 0x000fe200078e02ff */
[----:B------:R-:W-:-:S04]  /*10f0*/  ISETP.GE.AND P1, PT, R5, R11, PT ;  /* 0x0000000b0500720c */ /* 0x000fc80003f26270 */
[----:B------:R-:W-:Y:S01]  /*1100*/  ISETP.GE.OR P1, PT, R16, R6, P1 ;  /* 0x000000061000720c */ /* 0x000fe20000f26670 */
[----:B------:R-:W-:-:S05]  /*1110*/  IMAD.HI.U32 R6, R5, R2, RZ ;  /* 0x0000000205067227 */ /* 0x000fca00078e00ff */
[----:B------:R-:W-:-:S04]  /*1120*/  SHF.R.U32.HI R6, RZ, R3, R6 ;  /* 0x00000003ff067219 */ /* 0x000fc80000011606 */
[----:B------:R-:W-:-:S03]  /*1130*/  SEL R6, R5, R6, !P0 ;  /* 0x0000000605067207 */ /* 0x000fc60004000000 */
[----:B------:R-:W-:Y:S01]  /*1140*/  @!P1 IMAD.HI.U32 R7, R16, R2, RZ ;  /* 0x0000000210079227 */ /* 0x000fe200078e00ff */
[----:B------:R-:W-:-:S04]  /*1150*/  IADD3 R2, PT, PT, -R6, RZ, RZ ;  /* 0x000000ff06027210 */ /* 0x000fc80007ffe1ff */
[----:B------:R-:W-:Y:S01]  /*1160*/  @!P1 SHF.R.U32.HI R3, RZ, R3, R7 ;  /* 0x00000003ff039219 */ /* 0x000fe20000011607 */
[----:B------:R-:W-:Y:S01]  /*1170*/  IMAD R2, R10, R2, R5 ;  /* 0x000000020a027224 */ /* 0x000fe200078e0205 */
[----:B------:R-:W-:Y:S02]  /*1180*/  IADD3 R7, PT, PT, -R5, RZ, RZ ;  /* 0x000000ff05077210 */ /* 0x000fe40007ffe1ff */
[----:B------:R-:W-:-:S03]  /*1190*/  @!P1 SEL R3, R16, R3, !P0 ;  /* 0x0000000310039207 */ /* 0x000fc60004000000 */
[----:B------:R-:W-:Y:S02]  /*11a0*/  IMAD R7, R4, R7, R14 ;  /* 0x0000000704077224 */ /* 0x000fe400078e020e */
[--C-:B------:R-:W-:Y:S02]  /*11b0*/  @!P1 IMAD.IADD R6, R6, 0x1, -R3.reuse ;  /* 0x0000000106069824 */ /* 0x100fe400078e0a03 */
[----:B------:R-:W-:Y:S01]  /*11c0*/  @!P1 IMAD R3, R2, R12, R3 ;  /* 0x0000000c02039224 */ /* 0x000fe200078e0203 */
[----:B------:R-:W-:Y:S01]  /*11d0*/  IADD3 R2, PT, PT, -R16, RZ, RZ ;  /* 0x000000ff10027210 */ /* 0x000fe20007ffe1ff */
[----:B------:R-:W-:Y:S02]  /*11e0*/  @!P1 IMAD R5, R6, R10, R16 ;  /* 0x0000000a06059224 */ /* 0x000fe400078e0210 */
[----:B------:R-:W-:Y:S02]  /*11f0*/  @!P1 IMAD.MOV.U32 R16, RZ, RZ, R3 ;  /* 0x000000ffff109224 */ /* 0x000fe400078e0003 */
[----:B------:R-:W-:-:S02]  /*1200*/  IMAD R2, R9, R2, R15 ;  /* 0x0000000209027224 */ /* 0x000fc400078e020f */
[----:B------:R-:W-:Y:S02]  /*1210*/  IMAD R14, R5, R4, R7 ;  /* 0x00000004050e7224 */ /* 0x000fe400078e0207 */
[----:B------:R-:W-:Y:S02]  /*1220*/  IMAD R15, R16, R9, R2 ;  /* 0x00000009100f7224 */ /* 0x000fe400078e0202 */
.L_x_15:
[----:B------:R-:W1:Y:S01]  /*1230*/  LDCU UR4, c[0x0][0xb30] ;  /* 0x00016600ff0477ac */ /* 0x000e620008000800 */
[----:B------:R-:W2:Y:S08]  /*1240*/  S2UR UR37, SR_CgaCtaId ;  /* 0x00000000002579c3 */ /* 0x000eb00000008800 */
[----:B------:R-:W3:Y:S01]  /*1250*/  LDC R40, c[0x0][0xb24] ;  /* 0x0002c900ff287b82 */ /* 0x000ee20000000800 */
[----:B-1----:R-:W-:-:S09]  /*1260*/  UISETP.NE.AND UP1, UPT, UR4, 0x1, UPT ;  /* 0x000000010400788c */ /* 0x002fd2000bf25270 */
[----:B--2---:R-:W-:Y:S05]  /*1270*/  BRA.U UP1, `(.L_x_16) ;  /* 0x0000000101407547 */ /* 0x004fea000b800000 */
[----:B------:R-:W1:Y:S08]  /*1280*/  LDC.64 R4, c[0x0][0xb10] ;  /* 0x0002c400ff047b82 */ /* 0x000e700000000a00 */
[----:B------:R-:W2:Y:S08]  /*1290*/  LDC.64 R2, c[0x0][0xb18] ;  /* 0x0002c600ff027b82 */ /* 0x000eb00000000a00 */
[----:B------:R-:W4:Y:S08]  /*12a0*/  LDC R6, c[0x0][0xb20] ;  /* 0x0002c800ff067b82 */ /* 0x000f300000000800 */
[----:B------:R-:W3:Y:S01]  /*12b0*/  LDC R7, c[0x0][0xb0c] ;  /* 0x0002c300ff077b82 */ /* 0x000ee20000000800 */
[----:B-1----:R-:W-:-:S05]  /*12c0*/  IMAD.HI.U32 R4, R15, R4, RZ ;  /* 0x000000040f047227 */ /* 0x002fca00078e00ff */
[----:B------:R-:W-:Y:S01]  /*12d0*/  SHF.R.U32.HI R4, RZ, R5, R4 ;  /* 0x00000005ff047219 */ /* 0x000fe20000011604 */
[----:B--2---:R-:W-:Y:S01]  /*12e0*/  IMAD.HI.U32 R3, R14, R3, RZ ;  /* 0x000000030e037227 */ /* 0x004fe200078e00ff */
[----:B------:R-:W-:-:S04]  /*12f0*/  ISETP.NE.AND P0, PT, R2, 0x1, PT ;  /* 0x000000010200780c */ /* 0x000fc80003f05270 */
[----:B----4-:R-:W-:-:S04]  /*1300*/  SHF.R.U32.HI R3, RZ, R6, R3 ;  /* 0x00000006ff037219 */ /* 0x010fc80000011603 */
[----:B------:R-:W-:Y:S02]  /*1310*/  SEL R3, R14, R3, !P0 ;  /* 0x000000030e037207 */ /* 0x000fe40004000000 */
[----:B---3--:R-:W-:-:S04]  /*1320*/  ISETP.NE.AND P1, PT, R7, 0x1, PT ;  /* 0x000000010700780c */ /* 0x008fc80003f25270 */
[----:B------:R-:W-:-:S05]  /*1330*/  SEL R4, R15, R4, !P1 ;  /* 0x000000040f047207 */ /* 0x000fca0004800000 */
[----:B------:R-:W-:Y:S02]  /*1340*/  IMAD.IADD R5, R3, 0x1, -R4 ;  /* 0x0000000103057824 */ /* 0x000fe400078e0a04 */
[----:B------:R-:W-:Y:S02]  /*1350*/  IMAD.IADD R3, R4, 0x1, -R3 ;  /* 0x0000000104037824 */ /* 0x000fe400078e0a03 */
[----:B------:R-:W-:Y:S02]  /*1360*/  IMAD R15, R5, R7, R15 ;  /* 0x00000007050f7224 */ /* 0x000fe400078e020f */
[----:B------:R-:W-:-:S07]  /*1370*/  IMAD R14, R3, R2, R14 ;  /* 0x00000002030e7224 */ /* 0x000fce00078e020e */
.L_x_16:
[----:B------:R-:W-:Y:S01]  /*1380*/  BAR.SYNC.DEFER_BLOCKING 0x0 ;  /* 0x0000000000007b1d */ /* 0x000fe20000010000 */
[----:B------:R-:W-:Y:S01]  /*1390*/  UISETP.NE.AND UP1, UPT, UR8, 0x2, UPT ;  /* 0x000000020800788c */ /* 0x000fe2000bf25270 */
[----:B------:R-:W-:Y:S02]  /*13a0*/  ISETP.NE.OR P5, PT, R0, 0x2, !P5 ;  /* 0x000000020000780c */ /* 0x000fe40006fa5670 */
[----:B------:R-:W-:-:S06]  /*13b0*/  LOP3.LUT R2, R108, 0x1f, RZ, 0xc0, !PT ;  /* 0x0000001f6c027812 */ /* 0x000fcc00078ec0ff */
[----:B------:R-:W-:Y:S05]  /*13c0*/  BRA.U UP1, `(.L_x_17) ;  /* 0x0000001101b07547 */ /* 0x000fea000b800000 */
[----:B------:R-:W1:Y:S01]  /*13d0*/  LDCU UR13, c[0x0][0x38c] ;  /* 0x00007180ff0d77ac */ /* 0x000e620008000800 */
[----:B------:R-:W2:Y:S01]  /*13e0*/  LDC R8, c[0x0][0x370] ;  /* 0x0000dc00ff087b82 */ /* 0x000ea20000000800 */
[----:B------:R-:W-:Y:S01]  /*13f0*/  PLOP3.LUT P1, PT, PT, PT, UP2, 0x80, 0x8 ;  /* 0x000000000008781c */ /* 0x000fe20003f2f028 */
[----:B------:R-:W-:Y:S01]  /*1400*/  IMAD.MOV.U32 R17, RZ, RZ, 0x1 ;  /* 0x00000001ff117424 */ /* 0x000fe200078e00ff */
[----:B------:R-:W-:Y:S01]  /*1410*/  ISETP.EQ.OR P4, PT, R2, RZ, P5 ;  /* 0x000000ff0200720c */ /* 0x000fe20002f82670 */
[----:B------:R-:W-:Y:S01]  /*1420*/  IMAD.MOV.U32 R16, RZ, RZ, RZ ;  /* 0x000000ffff107224 */ /* 0x000fe200078e00ff */
[----:B------:R-:W-:Y:S02]  /*1430*/  PLOP3.LUT P1, PT, P1, PT, PT, 0x8, 0x80 ;  /* 0x000000000080781c */ /* 0x000fe40000f2e170 */
[----:B------:R-:W-:Y:S01]  /*1440*/  CS2R R12, SRZ ;  /* 0x00000000000c7805 */ /* 0x000fe2000001ff00 */
[----:B------:R-:W-:Y:S01]  /*1450*/  IMAD.MOV.U32 R11, RZ, RZ, 0x1 ;  /* 0x00000001ff0b7424 */ /* 0x000fe200078e00ff */
[----:B------:R-:W4:Y:S01]  /*1460*/  LDC R0, c[0x0][0x374] ;  /* 0x0000dd00ff007b82 */ /* 0x000f220000000800 */
[----:B------:R-:W2:Y:S01]  /*1470*/  LDCU.64 UR22, c[0x0][0x348] ;  /* 0x00006900ff1677ac */ /* 0x000ea20008000a00 */
[----:B------:R-:W-:Y:S01]  /*1480*/  UMOV UR6, URZ ;  /* 0x000000ff00067c82 */ /* 0x000fe20008000000 */
[----:B-1----:R-:W-:-:S04]  /*1490*/  UIADD3 UR5, UPT, UPT, UR13, 0x7f, URZ ;  /* 0x0000007f0d057890 */ /* 0x002fc8000fffe0ff */
[----:B------:R-:W-:-:S04]  /*14a0*/  USHF.R.S32.HI UR4, URZ, 0x1f, UR5 ;  /* 0x0000001fff047899 */ /* 0x000fc80008011405 */
[----:B------:R-:W-:-:S04]  /*14b0*/  ULEA.HI UR4, UR4, UR5, URZ, 0x7 ;  /* 0x0000000504047291 */ /* 0x000fc8000f8f38ff */
[----:B------:R-:W-:Y:S02]  /*14c0*/  USHF.R.S32.HI UR15, URZ, 0x7, UR4 ;  /* 0x00000007ff0f7899 */ /* 0x000fe40008011404 */
[----:B------:R-:W-:Y:S02]  /*14d0*/  UIADD3 UR4, UPT, UPT, UR13, -0x1, URZ ;  /* 0xffffffff0d047890 */ /* 0x000fe4000fffe0ff */
[----:B------:R-:W-:Y:S02]  /*14e0*/  UISETP.LT.U32.AND UP0, UPT, UR15, 0x5, UPT ;  /* 0x000000050f00788c */ /* 0x000fe4000bf01070 */
[----:B------:R-:W-:Y:S02]  /*14f0*/  UISETP.GE.U32.AND UP1, UPT, UR4, -0xff, UPT ;  /* 0xffffff010400788c */ /* 0x000fe4000bf26070 */
[----:B------:R-:W-:Y:S02]  /*1500*/  USEL UR14, UR15, 0x5, UP0 ;  /* 0x000000050f0e7887 */ /* 0x000fe40008000000 */
[----:B------:R-:W-:-:S02]  /*1510*/  UIADD3 UR13, UPT, UPT, UR13, 0xfe, URZ ;  /* 0x000000fe0d0d7890 */ /* 0x000fc4000fffe0ff */
[----:B------:R-:W-:Y:S02]  /*1520*/  UIADD3 UR5, UPT, UPT, UR14, -0x1, URZ ;  /* 0xffffffff0e057890 */ /* 0x000fe4000fffe0ff */
[----:B------:R-:W-:-:S03]  /*1530*/  UIADD3 UR7, UPT, UPT, UR15, -UR14, URZ ;  /* 0x8000000e0f077290 */ /* 0x000fc6000fffe0ff */
[----:B------:R-:W-:-:S04]  /*1540*/  @UP1 UIADD3 UR5, UPT, UPT, UR14, URZ, URZ ;  /* 0x000000ff0e051290 */ /* 0x000fc8000fffe0ff */
[----:B--2---:R-:W-:-:S12]  /*1550*/  UIADD3 UR5, UPT, UPT, UR5, 0x1, URZ ;  /* 0x0000000105057890 */ /* 0x004fd8000fffe0ff */
.L_x_35:
[----:B------:R-:W-:Y:S01]  /*1560*/  UISETP.NE.AND UP0, UPT, UR37, URZ, UPT ;  /* 0x000000ff2500728c */ /* 0x000fe2000bf05270 */
[----:B------:R-:W1:Y:S08]  /*1570*/  S2UR UR37, SR_CgaCtaId ;  /* 0x00000000002579c3 */ /* 0x000e700000008800 */
[----:B------:R-:W-:Y:S05]  /*1580*/  BRA.U UP0, `(.L_x_18) ;  /* 0x0000000100347547 */ /* 0x000fea000b800000 */
[----:B------:R-:W2:Y:S01]  /*1590*/  S2R R2, SR_CgaCtaId ;  /* 0x0000000000027919 */ /* 0x000ea20000008800 */
[----:B------:R-:W-:-:S04]  /*15a0*/  MOV R3, 0x400 ;  /* 0x0000040000037802 */ /* 0x000fc80000000f00 */
[----:B--2---:R-:W-:Y:S02]  /*15b0*/  LEA R2, R2, R3, 0x18 ;  /* 0x0000000302027211 */ /* 0x004fe400078ec0ff */
[----:B------:R-:W-:-:S03]  /*15c0*/  SHF.L.U32 R3, R11, 0x1f, RZ ;  /* 0x0000001f0b037819 */ /* 0x000fc600000006ff */
[----:B------:R-:W-:-:S04]  /*15d0*/  IMAD R2, R12, 0x8, R2 ;  /* 0x000000080c027824 */ /* 0x000fc800078e0202 */
[----:B------:R-:W2:Y:S02]  /*15e0*/  SYNCS.PHASECHK.TRANS64.TRYWAIT P0, [R2+URZ+0x110], R3 ;  /* 0x00011003020075a7 */ /* 0x000ea400080011ff */
[----:B--2---:R-:W-:Y:S05]  /*15f0*/  @!P0 BRA `(.L_x_19) ;  /* 0x0000007800d48947 */ /* 0x004fea0003800000 */
.L_x_126:
[----:B------:R-:W-:Y:S01]  /*1600*/  VIADD R12, R12, 0x1 ;  /* 0x000000010c0c7836 */ /* 0x000fe20000000000 */
[----:B------:R2:W-:Y:S04]  /*1610*/  SYNCS.ARRIVE.TRANS64.A1T0 RZ, [R2+URZ+0x100], RZ ;  /* 0x000100ff02ff79a7 */ /* 0x0005e800081000ff */
[----:B------:R-:W-:-:S04]  /*1620*/  ISETP.NE.AND P0, PT, R12, 0x2, PT ;  /* 0x000000020c00780c */ /* 0x000fc80003f05270 */
[----:B------:R-:W-:Y:S02]  /*1630*/  SEL R12, R12, RZ, P0 ;  /* 0x000000ff0c0c7207 */ /* 0x000fe40000000000 */
[----:B--2---:R-:W-:-:S04]  /*1640*/  SEL R2, RZ, 0x1, P0 ;  /* 0x00000001ff027807 */ /* 0x004fc80000000000 */
[----:B------:R-:W-:-:S07]  /*1650*/  LOP3.LUT R11, R11, R2, RZ, 0x3c, !PT ;  /* 0x000000020b0b7212 */ /* 0x000fce00078e3cff */
.L_x_18:
[----:B------:R-:W-:Y:S01]  /*1660*/  UMOV UR4, 0x400 ;  /* 0x0000040000047882 */ /* 0x000fe20000000000 */
[----:B------:R-:W-:Y:S01]  /*1670*/  SHF.L.U32 R2, R17, 0x1f, RZ ;  /* 0x0000001f11027819 */ /* 0x000fe200000006ff */
[----:B-1----:R-:W-:Y:S01]  /*1680*/  ULEA UR4, UR37, UR4, 0x18 ;  /* 0x0000000425047291 */ /* 0x002fe2000f8ec0ff */
[----:B------:R-:W-:Y:S01]  /*1690*/  R2UR UR34, R15 ;  /* 0x000000000f2272ca */ /* 0x000fe200000e0000 */
[----:B------:R-:W-:Y:S01]  /*16a0*/  UISETP.GE.U32.AND UP0, UPT, UR13, 0xff, UPT ;  /* 0x000000ff0d00788c */ /* 0x000fe2000bf06070 */
[----:B------:R-:W-:Y:S01]  /*16b0*/  R2UR UR18, R14 ;  /* 0x000000000e1272ca */ /* 0x000fe200000e0000 */
[----:B------:R-:W-:Y:S01]  /*16c0*/  ULEA UR8, UR6, UR4, 0x3 ;  /* 0x0000000406087291 */ /* 0x000fe2000f8e18ff */
[----:B------:R-:W-:-:S08]  /*16d0*/  UMOV UR21, URZ ;  /* 0x000000ff00157c82 */ /* 0x000fd00008000000 */
[----:B------:R1:W2:Y:S01]  /*16e0*/  SYNCS.PHASECHK.TRANS64.TRYWAIT P0, [UR8+0x28], R2 ;  /* 0x00002802ff0075a7 */ /* 0x0002a20008001108 */
[----:B------:R-:W-:Y:S02]  /*16f0*/  USHF.L.U32 UR34, UR34, 0x6, URZ ;  /* 0x0000000622227899 */ /* 0x000fe400080006ff */
[----:B------:R-:W-:Y:S01]  /*1700*/  USHF.L.U32 UR18, UR18, 0x8, URZ ;  /* 0x0000000812127899 */ /* 0x000fe200080006ff */
[----:B------:R-:W-:Y:S11]  /*1710*/  BRA.U !UP0, `(.L_x_20) ;  /* 0x0000000108c07547 */ /* 0x000ff6000b800000 */
[----:B------:R-:W-:Y:S01]  /*1720*/  UIADD3 UR10, UPT, UPT, UR18, 0x80, URZ ;  /* 0x00000080120a7890 */ /* 0x000fe2000fffe0ff */
[----:B------:R-:W-:Y:S01]  /*1730*/  UMOV UR24, URZ ;  /* 0x000000ff00187c82 */ /* 0x000fe20008000000 */
[----:B------:R-:W-:-:S10]  /*1740*/  UMOV UR25, UR6 ;  /* 0x0000000600197c82 */ /* 0x000fd40008000000 */
.L_x_25:
[----:B-1----:R-:W-:Y:S01]  /*1750*/  ULEA UR33, UR25, UR4, 0x3 ;  /* 0x0000000419217291 */ /* 0x002fe2000f8e18ff */
[----:B--2---:R-:W-:Y:S01]  /*1760*/  @!P5 MOV R3, 0xa000 ;  /* 0x0000a0000003d802 */ /* 0x004fe20000000f00 */
[----:B--2---:R-:W-:Y:S10]  /*1770*/  @P0 BRA `(.L_x_21) ;  /* 0x00000000000c0947 */ /* 0x004ff40003800000 */
[----:B------:R-:W-:-:S04]  /*1780*/  SHF.L.U32 R4, R17, 0x1f, RZ ;  /* 0x0000001f11047819 */ /* 0x000fc800000006ff */
[----:B------:R-:W2:Y:S02]  /*1790*/  SYNCS.PHASECHK.TRANS64.TRYWAIT P0, [UR33+0x28], R4 ;  /* 0x00002804ff0075a7 */ /* 0x000ea40008001121 */
[----:B--2---:R-:W-:Y:S05]  /*17a0*/  @!P0 BRA `(.L_x_22) ;  /* 0x00000078007c8947 */ /* 0x004fea0003800000 */
.L_x_21:
[----:B------:R2:W-:Y:S01]  /*17b0*/  @!P5 SYNCS.ARRIVE.TRANS64 RZ, [UR33], R3 ;  /* 0x00000003ffffd9a7 */ /* 0x0005e20008000021 */
[----:B------:R-:W-:Y:S04]  /*17c0*/  BSSY.RECONVERGENT B0, `(.L_x_23) ;  /* 0x0000003000007945 */ /* 0x000fe80003800200 */
[----:B------:R-:W-:Y:S05]  /*17d0*/  @P4 BRA `(.L_x_24) ;  /* 0x0000000000044947 */ /* 0x000fea0003800000 */
[----:B------:R-:W-:Y:S05]  /*17e0*/  BPT.TRAP 0x1 ;  /* 0x000000040000795c */ /* 0x000fea0000300000 */
.L_x_24:
[----:B------:R-:W-:Y:S05]  /*17f0*/  BSYNC.RECONVERGENT B0 ;  /* 0x0000000000007941 */ /* 0x000fea0003800200 */
.L_x_23:
[----:B------:R-:W-:Y:S02]  /*1800*/  UIADD3 UR6, UPT, UPT, UR25, 0x1, URZ ;  /* 0x0000000119067890 */ /* 0x000fe4000fffe0ff */
[----:B------:R-:W-:Y:S02]  /*1810*/  ULEA UR32, UR25, UR4, 0xd ;  /* 0x0000000419207291 */ /* 0x000fe4000f8e68ff */
[----:B------:R-:W-:Y:S02]  /*1820*/  UISETP.NE.AND UP0, UPT, UR6, 0x5, UPT ;  /* 0x000000050600788c */ /* 0x000fe4000bf05270 */
[----:B------:R-:W-:Y:S02]  /*1830*/  UIADD3 UR30, UP1, UPT, UR22, 0x80, URZ ;  /* 0x00000080161e7890 */ /* 0x000fe4000ff3e0ff */
[----:B------:R-:W-:Y:S02]  /*1840*/  USEL UR9, URZ, 0x1, UP0 ;  /* 0x00000001ff097887 */ /* 0x000fe40008000000 */
[----:B------:R-:W-:-:S02]  /*1850*/  USEL UR6, UR6, URZ, UP0 ;  /* 0x000000ff06067287 */ /* 0x000fc40008000000 */
[----:B------:R-:W-:Y:S02]  /*1860*/  UIADD3 UR28, UP0, UPT, UR22, 0x180, URZ ;  /* 0x00000180161c7890 */ /* 0x000fe4000ff1e0ff */
[----:B------:R-:W-:Y:S01]  /*1870*/  ULEA UR8, UR6, UR4, 0x3 ;  /* 0x0000000406087291 */ /* 0x000fe2000f8e18ff */
[----:B------:R-:W-:Y:S01]  /*1880*/  LOP3.LUT R17, R17, UR9, RZ, 0x3c, !PT ;  /* 0x0000000911117c12 */ /* 0x000fe2000f8e3cff */
[----:B------:R-:W-:Y:S02]  /*1890*/  USHF.L.U32 UR35, UR24, 0x7, URZ ;  /* 0x0000000718237899 */ /* 0x000fe400080006ff */
[----:B------:R-:W-:Y:S01]  /*18a0*/  UIADD3.X UR31, UPT, UPT, URZ, UR23, URZ, UP1, !UPT ;  /* 0x00000017ff1f7290 */ /* 0x000fe20008ffe4ff */
[----:B-1----:R-:W-:Y:S01]  /*18b0*/  SHF.L.U32 R2, R17, 0x1f, RZ ;  /* 0x0000001f11027819 */ /* 0x002fe200000006ff */
[----:B------:R-:W-:Y:S02]  /*18c0*/  UIADD3 UR32, UPT, UPT, UR32, 0x6400, URZ ;  /* 0x0000640020207890 */ /* 0x000fe4000fffe0ff */
[----:B------:R-:W-:Y:S01]  /*18d0*/  UIADD3.X UR29, UPT, UPT, URZ, UR23, URZ, UP0, !UPT ;  /* 0x00000017ff1d7290 */ /* 0x000fe200087fe4ff */
[----:B------:R1:W1:Y:S01]  /*18e0*/  SYNCS.PHASECHK.TRANS64.TRYWAIT P0, [UR8+0x28], R2 ;  /* 0x00002802ff0075a7 */ /* 0x0002620008001108 */
[----:B------:R-:W-:Y:S01]  /*18f0*/  ULEA UR8, UR25, UR4, 0xf ;  /* 0x0000000419087291 */ /* 0x000fe2000f8e78ff */
[----:B------:R-:W-:Y:S01]  /*1900*/  UMOV UR26, 0x0 ;  /* 0x00000000001a7882 */ /* 0x000fe20000000000 */
[----:B------:R-:W-:-:S02]  /*1910*/  UMOV UR27, 0x10000000 ;  /* 0x10000000001b7882 */ /* 0x000fc40000000000 */
[----:B------:R-:W-:Y:S01]  /*1920*/  UIADD3 UR16, UPT, UPT, UR8, 0x10400, URZ ;  /* 0x0001040008107890 */ /* 0x000fe2000fffe0ff */
[----:B------:R1:W-:Y:S01]  /*1930*/  UTMALDG.3D [UR32], [UR30], desc[UR26] ;  /* 0x00001a201e0075b4 */ /* 0x0003e20008011000 */
[----:B------:R-:W-:Y:S01]  /*1940*/  UIADD3 UR8, UPT, UPT, UR8, 0x14400, URZ ;  /* 0x0001440008087890 */ /* 0x000fe2000fffe0ff */
[----:B------:R-:W-:Y:S01]  /*1950*/  UMOV UR17, UR33 ;  /* 0x0000002100117c82 */ /* 0x000fe20008000000 */
[----:B------:R-:W-:Y:S01]  /*1960*/  UMOV UR20, UR36 ;  /* 0x0000002400147c82 */ /* 0x000fe20008000000 */
[----:B------:R-:W-:Y:S01]  /*1970*/  UMOV UR19, UR35 ;  /* 0x0000002300137c82 */ /* 0x000fe20008000000 */
[----:B------:R-:W-:Y:S01]  /*1980*/  UMOV UR12, UR36 ;  /* 0x00000024000c7c82 */ /* 0x000fe20008000000 */
[----:B------:R-:W-:Y:S01]  /*1990*/  UMOV UR9, UR33 ;  /* 0x0000002100097c82 */ /* 0x000fe20008000000 */
[----:B------:R-:W-:Y:S01]  /*19a0*/  UMOV UR11, UR35 ;  /* 0x00000023000b7c82 */ /* 0x000fe20008000000 */
[----:B------:R1:W-:Y:S01]  /*19b0*/  UTMALDG.3D [UR16], [UR28], desc[UR26] ;  /* 0x00001a101c0075b4 */ /* 0x0003e20008011000 */
[----:B------:R-:W-:Y:S01]  /*19c0*/  UIADD3 UR24, UPT, UPT, UR24, 0x1, URZ ;  /* 0x0000000118187890 */ /* 0x000fe2000fffe0ff */
[----:B------:R-:W-:Y:S01]  /*19d0*/  UMOV UR21, UR5 ;  /* 0x0000000500157c82 */ /* 0x000fe20008000000 */
[----:B------:R-:W-:-:S02]  /*19e0*/  UMOV UR25, UR6 ;  /* 0x0000000600197c82 */ /* 0x000fc40008000000 */
[----:B------:R-:W-:Y:S01]  /*19f0*/  UISETP.NE.AND UP0, UPT, UR24, UR5, UPT ;  /* 0x000000051800728c */ /* 0x000fe2000bf05270 */
[----:B------:R1:W-:Y:S08]  /*1a00*/  UTMALDG.3D [UR8], [UR28], desc[UR26] ;  /* 0x00001a081c0075b4 */ /* 0x0003f00008011000 */
[----:B------:R-:W-:Y:S05]  /*1a10*/  BRA.U UP0, `(.L_x_25) ;  /* 0xfffffffd004c7547 */ /* 0x000fea000b83ffff */
.L_x_20:
[----:B-1----:R-:W-:Y:S01]  /*1a20*/  ULEA UR8, UR6, UR4, 0x3 ;  /* 0x0000000406087291 */ /* 0x002fe2000f8e18ff */
[----:B------:R-:W-:Y:S01]  /*1a30*/  SHF.L.U32 R2, R17, 0x1f, RZ ;  /* 0x0000001f11027819 */ /* 0x000fe200000006ff */
[----:B------:R-:W-:Y:S01]  /*1a40*/  @!P1 SYNCS.ARRIVE.TRANS64.A1T0 RZ, [UR4+0x98], RZ ;  /* 0x000098ffffff99a7 */ /* 0x000fe20008100004 */
[----:B------:R-:W-:-:S06]  /*1a50*/  UISETP.GT.AND UP0, UPT, UR15, UR14, UPT ;  /* 0x0000000e0f00728c */ /* 0x000fcc000bf04270 */
[----:B--2---:R1:W2:Y:S03]  /*1a60*/  SYNCS.PHASECHK.TRANS64.TRYWAIT P0, [UR8+0x28], R2 ;  /* 0x00002802ff0075a7 */ /* 0x0042a60008001108 */
[----:B------:R-:W-:Y:S05]  /*1a70*/  BRA.U !UP0, `(.L_x_26) ;  /* 0x0000000108c47547 */ /* 0x000fea000b800000 */
[----:B------:R-:W-:Y:S02]  /*1a80*/  UIADD3 UR29, UPT, UPT, UR7, UR21, URZ ;  /* 0x00000015071d7290 */ /* 0x000fe4000fffe0ff */
[----:B------:R-:W-:Y:S01]  /*1a90*/  UIADD3 UR10, UPT, UPT, UR18, 0x80, URZ ;  /* 0x00000080120a7890 */ /* 0x000fe2000fffe0ff */
[----:B------:R-:W-:-:S11]  /*1aa0*/  UMOV UR35, UR6 ;  /* 0x0000000600237c82 */ /* 0x000fd60008000000 */
.L_x_31:
[----:B-1----:R-:W-:Y:S01]  /*1ab0*/  ULEA UR25, UR35, UR4, 0x3 ;  /* 0x0000000423197291 */ /* 0x002fe2000f8e18ff */
[----:B--2---:R-:W-:Y:S01]  /*1ac0*/  @!P5 MOV R3, 0xa000 ;  /* 0x0000a0000003d802 */ /* 0x004fe20000000f00 */
[----:B--2---:R-:W-:Y:S10]  /*1ad0*/  @P0 BRA `(.L_x_27) ;  /* 0x00000000000c0947 */ /* 0x004ff40003800000 */
[----:B------:R-:W-:-:S04]  /*1ae0*/  SHF.L.U32 R4, R17, 0x1f, RZ ;  /* 0x0000001f11047819 */ /* 0x000fc800000006ff */
[----:B------:R-:W2:Y:S02]  /*1af0*/  SYNCS.PHASECHK.TRANS64.TRYWAIT P0, [UR25+0x28], R4 ;  /* 0x00002804ff0075a7 */ /* 0x000ea40008001119 */
[----:B--2---:R-:W-:Y:S05]  /*1b00*/  @!P0 BRA `(.L_x_28) ;  /* 0x0000007400bc8947 */ /* 0x004fea0003800000 */
.L_x_27:
[----:B------:R2:W-:Y:S01]  /*1b10*/  @!P5 SYNCS.ARRIVE.TRANS64 RZ, [UR25], R3 ;  /* 0x00000003ffffd9a7 */ /* 0x0005e20008000019 */
[----:B------:R-:W-:Y:S04]  /*1b20*/  BSSY.RECONVERGENT B0, `(.L_x_29) ;  /* 0x0000003000007945 */ /* 0x000fe80003800200 */
[----:B------:R-:W-:Y:S05]  /*1b30*/  @P4 BRA `(.L_x_30) ;  /* 0x0000000000044947 */ /* 0x000fea0003800000 */
[----:B------:R-:W-:Y:S05]  /*1b40*/  BPT.TRAP 0x1 ;  /* 0x000000040000795c */ /* 0x000fea0000300000 */
.L_x_30:
[----:B------:R-:W-:Y:S05]  /*1b50*/  BSYNC.RECONVERGENT B0 ;  /* 0x0000000000007941 */ /* 0x000fea0003800200 */
.L_x_29:
        /* <DEDUP_REMOVED lines=10> */
[----:B------:R-:W-:Y:S01]  /*1c00*/  UIADD3 UR24, UPT, UPT, UR24, 0x6400, URZ ;  /* 0x0000640018187890 */ /* 0x000fe2000fffe0ff */
[----:B-1----:R-:W-:Y:S01]  /*1c10*/  SHF.L.U32 R2, R17, 0x1f, RZ ;  /* 0x0000001f11027819 */ /* 0x002fe200000006ff */
[----:B------:R-:W-:Y:S02]  /*1c20*/  UIADD3.X UR39, UPT, UPT, URZ, UR23, URZ, UP1, !UPT ;  /* 0x00000017ff277290 */ /* 0x000fe40008ffe4ff */
[----:B------:R-:W-:Y:S01]  /*1c30*/  UIADD3.X UR33, UPT, UPT, URZ, UR23, URZ, UP0, !UPT ;  /* 0x00000017ff217290 */ /* 0x000fe200087fe4ff */
[----:B------:R1:W1:Y:S01]  /*1c40*/  SYNCS.PHASECHK.TRANS64.TRYWAIT P0, [UR8+0x28], R2 ;  /* 0x00002802ff0075a7 */ /* 0x0002620008001108 */
[----:B------:R-:W-:Y:S01]  /*1c50*/  ULEA UR8, UR35, UR4, 0xf ;  /* 0x0000000423087291 */ /* 0x000fe2000f8e78ff */
[----:B------:R-:W-:Y:S01]  /*1c60*/  UMOV UR30, 0x0 ;  /* 0x00000000001e7882 */ /* 0x000fe20000000000 */
[----:B------:R-:W-:-:S02]  /*1c70*/  UMOV UR31, 0x10000000 ;  /* 0x10000000001f7882 */ /* 0x000fc40000000000 */
[----:B------:R-:W-:Y:S02]  /*1c80*/  UIADD3 UR16, UPT, UPT, UR8, 0x10400, URZ ;  /* 0x0001040008107890 */ /* 0x000fe4000fffe0ff */
[----:B------:R-:W-:Y:S01]  /*1c90*/  UIADD3 UR8, UPT, UPT, UR8, 0x14400, URZ ;  /* 0x0001440008087890 */ /* 0x000fe2000fffe0ff */
[----:B------:R-:W-:Y:S01]  /*1ca0*/  UMOV UR26, UR34 ;  /* 0x00000022001a7c82 */ /* 0x000fe20008000000 */
[----:B------:R-:W-:Y:S01]  /*1cb0*/  UMOV UR28, UR36 ;  /* 0x00000024001c7c82 */ /* 0x000fe20008000000 */
[----:B------:R-:W-:Y:S01]  /*1cc0*/  UMOV UR17, UR25 ;  /* 0x0000001900117c82 */ /* 0x000fe20008000000 */
[----:B------:R-:W-:Y:S01]  /*1cd0*/  UMOV UR20, UR36 ;  /* 0x0000002400147c82 */ /* 0x000fe20008000000 */
[----:B------:R-:W-:Y:S01]  /*1ce0*/  UMOV UR19, UR27 ;  /* 0x0000001b00137c82 */ /* 0x000fe20008000000 */
[----:B------:R-:W-:Y:S01]  /*1cf0*/  UMOV UR12, UR36 ;  /* 0x00000024000c7c82 */ /* 0x000fe20008000000 */
[----:B------:R-:W-:Y:S01]  /*1d00*/  UMOV UR9, UR25 ;  /* 0x0000001900097c82 */ /* 0x000fe20008000000 */
[----:B------:R1:W-:Y:S01]  /*1d10*/  UTMALDG.3D [UR24], [UR38], desc[UR30] ;  /* 0x00001e18260075b4 */ /* 0x0003e20008011000 */
[----:B------:R-:W-:Y:S01]  /*1d20*/  UMOV UR11, UR27 ;  /* 0x0000001b000b7c82 */ /* 0x000fe20008000000 */
[----:B------:R-:W-:Y:S01]  /*1d30*/  UIADD3 UR21, UPT, UPT, UR21, 0x1, URZ ;  /* 0x0000000115157890 */ /* 0x000fe2000fffe0ff */
[----:B------:R-:W-:-:S03]  /*1d40*/  UMOV UR35, UR6 ;  /* 0x0000000600237c82 */ /* 0x000fc60008000000 */
[----:B------:R-:W-:Y:S01]  /*1d50*/  UISETP.NE.AND UP0, UPT, UR21, UR29, UPT ;  /* 0x0000001d1500728c */ /* 0x000fe2000bf05270 */
[----:B------:R1:W-:Y:S01]  /*1d60*/  UTMALDG.3D [UR16], [UR32], desc[UR30] ;  /* 0x00001e10200075b4 */ /* 0x0003e20008011000 */
[----:B------:R1:W-:Y:S07]  /*1d70*/  UTMALDG.3D [UR8], [UR32], desc[UR30] ;  /* 0x00001e08200075b4 */ /* 0x0003ee0008011000 */
[----:B------:R-:W-:Y:S05]  /*1d80*/  BRA.U UP0, `(.L_x_31) ;  /* 0xfffffffd00487547 */ /* 0x000fea000b83ffff */
.L_x_26:
[C---:B-1----:R-:W-:Y:S01]  /*1d90*/  LEA R2, R16.reuse, UR4, 0x3 ;  /* 0x0000000410027c11 */ /* 0x042fe2000f8e18ff */
[----:B------:R-:W-:Y:S01]  /*1da0*/  NOP ;  /* 0x0000000000007918 */ /* 0x000fe20000000000 */
[----:B--2---:R-:W-:Y:S02]  /*1db0*/  SHF.L.U32 R3, R13, 0x1f, RZ ;  /* 0x0000001f0d037819 */ /* 0x004fe400000006ff */
[----:B------:R-:W-:Y:S02]  /*1dc0*/  LEA R4, R16, UR4, 0x4 ;  /* 0x0000000410047c11 */ /* 0x000fe4000f8e20ff */
[----:B------:R-:W1:Y:S02]  /*1dd0*/  SYNCS.PHASECHK.TRANS64.TRYWAIT P0, [R2+URZ+0xa0], R3 ;  /* 0x0000a003020075a7 */ /* 0x000e6400080011ff */
[----:B-1----:R-:W-:Y:S05]  /*1de0*/  @!P0 BRA `(.L_x_32) ;  /* 0x00000074001c8947 */ /* 0x002fea0003800000 */
.L_x_129:
[----:B------:R-:W2:Y:S01]  /*1df0*/  LDS.128 R4, [R4+0x130] ;  /* 0x0001300004047984 */ /* 0x000ea20000000c00 */
[----:B---3--:R-:W-:Y:S01]  /*1e00*/  ISETP.GE.AND P0, PT, R40, 0x1, PT ;  /* 0x000000012800780c */ /* 0x008fe20003f06270 */
[----:B-1----:R-:W-:Y:S01]  /*1e10*/  VIADD R2, R2, 0xb0 ;  /* 0x000000b002027836 */ /* 0x002fe20000000000 */
[----:B------:R-:W-:Y:S01]  /*1e20*/  @!PT LDS RZ, [RZ] ;  /* 0x00000000fffff984 */ /* 0x000fe20000000800 */
[----:B------:R-:W-:Y:S01]  /*1e30*/  @!PT LDS RZ, [RZ] ;  /* 0x00000000fffff984 */ /* 0x000fe20000000800 */
[----:B------:R-:W-:Y:S01]  /*1e40*/  @!PT LDS RZ, [RZ] ;  /* 0x00000000fffff984 */ /* 0x000fe20000000800 */
[----:B------:R-:W-:Y:S01]  /*1e50*/  @!PT LDS RZ, [RZ] ;  /* 0x00000000fffff984 */ /* 0x000fe20000000800 */
[----:B------:R1:W-:Y:S06]  /*1e60*/  MEMBAR.ALL.CTA ;  /* 0x0000000000007992 */ /* 0x0003ec0000008000 */
[----:B-1----:R-:W1:Y:S01]  /*1e70*/  FENCE.VIEW.ASYNC.S ;  /* 0x00000000000073c6 */ /* 0x002e620000000000 */
[----:B------:R-:W-:-:S04]  /*1e80*/  PRMT R2, RZ, 0x654, R2 ;  /* 0x00000654ff027816 */ /* 0x000fc80000000002 */
[----:B-1----:R1:W-:Y:S01]  /*1e90*/  SYNCS.ARRIVE.TRANS64.RED.A1T0 RZ, [R2+URZ], RZ ;  /* 0x000000ff02ff79a7 */ /* 0x0023e200081004ff */
[----:B--2---:R-:W-:-:S13]  /*1ea0*/  LOP3.LUT P2, RZ, R6, 0x1, RZ, 0xc0, !PT ;  /* 0x0000000106ff7812 */ /* 0x004fda000784c0ff */
[----:B------:R-:W-:Y:S01]  /*1eb0*/  @P2 SHF.R.U32.HI R3, RZ, 0x10, R5 ;  /* 0x00000010ff032819 */ /* 0x000fe20000011605 */
[----:B------:R-:W-:Y:S01]  /*1ec0*/  VOTEU.ANY UP0, P2 ;  /* 0x0000000000ff7886 */ /* 0x000fe20001000100 */
[----:B------:R-:W-:Y:S02]  /*1ed0*/  @P2 MOV R10, R4 ;  /* 0x00000004000a2202 */ /* 0x000fe40000000f00 */
[----:B------:R-:W-:Y:S02]  /*1ee0*/  @P2 R2UR.BROADCAST UR8, R3 ;  /* 0x00000000030822ca */ /* 0x000fe400008e0000 */
[----:B------:R-:W-:-:S11]  /*1ef0*/  @P2 LOP3.LUT R9, R5, 0xffff, RZ, 0xc0, !PT ;  /* 0x0000ffff05092812 */ /* 0x000fd600078ec0ff */
[----:B------:R-:W-:Y:S01]  /*1f00*/  @UP0 UMOV UR36, UR8 ;  /* 0x0000000800240c82 */ /* 0x000fe20008000000 */
[----:B-1----:R-:W-:Y:S05]  /*1f10*/  @!P0 BRA `(.L_x_33) ;  /* 0x0000000000b88947 */ /* 0x002fea0003800000 */
[----:B------:R-:W4:Y:S01]  /*1f20*/  LDC.64 R4, c[0x0][0xb18] ;  /* 0x0002c600ff047b82 */ /* 0x000f220000000a00 */
[----:B------:R-:W-:-:S07]  /*1f30*/  ISETP.NE.AND P3, PT, R40, 0x1, PT ;  /* 0x000000012800780c */ /* 0x000fce0003f65270 */
[----:B------:R-:W1:Y:S08]  /*1f40*/  LDC.64 R6, c[0x0][0xb10] ;  /* 0x0002c400ff067b82 */ /* 0x000e700000000a00 */
[----:B------:R-:W2:Y:S08]  /*1f50*/  LDC R14, c[0x0][0xb20] ;  /* 0x0002c800ff0e7b82 */ /* 0x000eb00000000800 */
[----:B------:R-:W3:Y:S01]  /*1f60*/  LDC R15, c[0x0][0xb0c] ;  /* 0x0002c300ff0f7b82 */ /* 0x000ee20000000800 */
[----:B----4-:R-:W-:Y:S01]  /*1f70*/  IMAD.HI.U32 R19, R0, R5, RZ ;  /* 0x0000000500137227 */ /* 0x010fe200078e00ff */
[----:B------:R-:W-:-:S03]  /*1f80*/  ISETP.NE.AND P0, PT, R4, 0x1, PT ;  /* 0x000000010400780c */ /* 0x000fc60003f05270 */
[----:B------:R-:W-:-:S03]  /*1f90*/  IMAD.HI.U32 R5, R9, R5, RZ ;  /* 0x0000000509057227 */ /* 0x000fc600078e00ff */
[----:B------:R-:W4:Y:S01]  /*1fa0*/  LDC.64 R2, c[0x0][0xb28] ;  /* 0x0002ca00ff027b82 */ /* 0x000f220000000a00 */
[----:B-1----:R-:W-:-:S04]  /*1fb0*/  IMAD.HI.U32 R20, R8, R6, RZ ;  /* 0x0000000608147227 */ /* 0x002fc800078e00ff */
[----:B------:R-:W-:Y:S01]  /*1fc0*/  IMAD.HI.U32 R21, R10, R6, RZ ;  /* 0x000000060a157227 */ /* 0x000fe200078e00ff */
[----:B------:R-:W-:Y:S02]  /*1fd0*/  SHF.R.U32.HI R20, RZ, R7, R20 ;  /* 0x00000007ff147219 */ /* 0x000fe40000011614 */
[-C--:B--2---:R-:W-:Y:S02]  /*1fe0*/  SHF.R.U32.HI R19, RZ, R14.reuse, R19 ;  /* 0x0000000eff137219 */ /* 0x084fe40000011613 */
[----:B------:R-:W-:Y:S02]  /*1ff0*/  SHF.R.U32.HI R5, RZ, R14, R5 ;  /* 0x0000000eff057219 */ /* 0x000fe40000011605 */
[----:B------:R-:W-:Y:S02]  /*2000*/  SEL R19, R0, R19, !P0 ;  /* 0x0000001300137207 */ /* 0x000fe40004000000 */
[----:B------:R-:W-:Y:S02]  /*2010*/  SHF.R.U32.HI R21, RZ, R7, R21 ;  /* 0x00000007ff157219 */ /* 0x000fe40000011615 */
[----:B---3--:R-:W-:-:S02]  /*2020*/  ISETP.NE.AND P1, PT, R15, 0x1, PT ;  /* 0x000000010f00780c */ /* 0x008fc40003f25270 */
[----:B------:R-:W-:Y:S02]  /*2030*/  SEL R5, R9, R5, !P0 ;  /* 0x0000000509057207 */ /* 0x000fe40004000000 */
[----:B------:R-:W-:Y:S02]  /*2040*/  SEL R20, R8, R20, !P1 ;  /* 0x0000001408147207 */ /* 0x000fe40004800000 */
[----:B------:R-:W-:Y:S01]  /*2050*/  SEL R21, R10, R21, !P1 ;  /* 0x000000150a157207 */ /* 0x000fe20004800000 */
[----:B----4-:R-:W-:-:S04]  /*2060*/  IMAD.HI.U32 R18, R19, R2, RZ ;  /* 0x0000000213127227 */ /* 0x010fc800078e00ff */
        /* <DEDUP_REMOVED lines=10> */
[----:B------:R-:W-:-:S04]  /*2110*/  @!P0 IMAD.HI.U32 R7, R21, R2, RZ ;  /* 0x0000000215078227 */ /* 0x000fc800078e00ff */
[----:B------:R-:W-:Y:S01]  /*2120*/  IMAD.MOV R2, RZ, RZ, -R6 ;  /* 0x000000ffff027224 */ /* 0x000fe200078e0a06 */
[----:B------:R-:W-:Y:S02]  /*2130*/  @!P0 SHF.R.U32.HI R3, RZ, R3, R7 ;  /* 0x00000003ff038219 */ /* 0x000fe40000011607 */
[----:B------:R-:W-:Y:S01]  /*2140*/  IADD3 R7, PT, PT, -R5, RZ, RZ ;  /* 0x000000ff05077210 */ /* 0x000fe20007ffe1ff */
[----:B------:R-:W-:Y:S01]  /*2150*/  IMAD R2, R40, R2, R5 ;  /* 0x0000000228027224 */ /* 0x000fe200078e0205 */
        /* <DEDUP_REMOVED lines=10> */
.L_x_33:
[----:B------:R-:W1:Y:S02]  /*2200*/  LDCU UR8, c[0x0][0xb30] ;  /* 0x00016600ff0877ac */ /* 0x000e640008000800 */
[----:B-1----:R-:W-:-:S09]  /*2210*/  UISETP.NE.AND UP0, UPT, UR8, 0x1, UPT ;  /* 0x000000010800788c */ /* 0x002fd2000bf05270 */
[----:B------:R-:W-:Y:S05]  /*2220*/  BRA.U UP0, `(.L_x_34) ;  /* 0x0000000100407547 */ /* 0x000fea000b800000 */
[----:B------:R-:W1:Y:S08]  /*2230*/  LDC.64 R4, c[0x0][0xb10] ;  /* 0x0002c400ff047b82 */ /* 0x000e700000000a00 */
[----:B------:R-:W2:Y:S08]  /*2240*/  LDC.64 R2, c[0x0][0xb18] ;  /* 0x0002c600ff027b82 */ /* 0x000eb00000000a00 */
[----:B------:R-:W3:Y:S08]  /*2250*/  LDC R6, c[0x0][0xb20] ;  /* 0x0002c800ff067b82 */ /* 0x000ef00000000800 */
[----:B------:R-:W4:Y:S01]  /*2260*/  LDC R7, c[0x0][0xb0c] ;  /* 0x0002c300ff077b82 */ /* 0x000f220000000800 */
[----:B-1----:R-:W-:-:S05]  /*2270*/  IMAD.HI.U32 R4, R10, R4, RZ ;  /* 0x000000040a047227 */ /* 0x002fca00078e00ff */
[----:B------:R-:W-:Y:S01]  /*2280*/  SHF.R.U32.HI R4, RZ, R5, R4 ;  /* 0x00000005ff047219 */ /* 0x000fe20000011604 */
[----:B--2---:R-:W-:Y:S01]  /*2290*/  IMAD.HI.U32 R3, R9, R3, RZ ;  /* 0x0000000309037227 */ /* 0x004fe200078e00ff */
[----:B------:R-:W-:-:S04]  /*22a0*/  ISETP.NE.AND P0, PT, R2, 0x1, PT ;  /* 0x000000010200780c */ /* 0x000fc80003f05270 */
[----:B---3--:R-:W-:-:S04]  /*22b0*/  SHF.R.U32.HI R3, RZ, R6, R3 ;  /* 0x00000006ff037219 */ /* 0x008fc80000011603 */
[----:B------:R-:W-:Y:S02]  /*22c0*/  SEL R3, R9, R3, !P0 ;  /* 0x0000000309037207 */ /* 0x000fe40004000000 */
[----:B----4-:R-:W-:-:S04]  /*22d0*/  ISETP.NE.AND P1, PT, R7, 0x1, PT ;  /* 0x000000010700780c */ /* 0x010fc80003f25270 */
[----:B------:R-:W-:-:S05]  /*22e0*/  SEL R4, R10, R4, !P1 ;  /* 0x000000040a047207 */ /* 0x000fca0004800000 */
[----:B------:R-:W-:Y:S02]  /*22f0*/  IMAD.IADD R5, R3, 0x1, -R4 ;  /* 0x0000000103057824 */ /* 0x000fe400078e0a04 */
[----:B------:R-:W-:Y:S02]  /*2300*/  IMAD.IADD R3, R4, 0x1, -R3 ;  /* 0x0000000104037824 */ /* 0x000fe400078e0a03 */
[----:B------:R-:W-:Y:S02]  /*2310*/  IMAD R10, R5, R7, R10 ;  /* 0x00000007050a7224 */ /* 0x000fe400078e020a */
[----:B------:R-:W-:-:S07]  /*2320*/  IMAD R9, R3, R2, R9 ;  /* 0x0000000203097224 */ /* 0x000fce00078e0209 */
.L_x_34:
[----:B------:R-:W-:Y:S01]  /*2330*/  VIADD R16, R16, 0x1 ;  /* 0x0000000110107836 */ /* 0x000fe20000000000 */
[----:B------:R-:W-:Y:S01]  /*2340*/  PLOP3.LUT P1, PT, PT, PT, PT, 0x80, 0x8 ;  /* 0x000000000008781c */ /* 0x000fe20003f2f070 */
[----:B------:R-:W-:Y:S02]  /*2350*/  IMAD.IADD R15, R10, 0x1, R95 ;  /* 0x000000010a0f7824 */ /* 0x000fe400078e025f */
[----:B------:R-:W-:Y:S01]  /*2360*/  IMAD.IADD R14, R9, 0x1, R94 ;  /* 0x00000001090e7824 */ /* 0x000fe200078e025e */
[----:B------:R-:W-:-:S04]  /*2370*/  ISETP.NE.AND P0, PT, R16, 0x2, PT ;  /* 0x000000021000780c */ /* 0x000fc80003f05270 */
[----:B------:R-:W-:Y:S02]  /*2380*/  SEL R2, RZ, 0x1, P0 ;  /* 0x00000001ff027807 */ /* 0x000fe40000000000 */
[----:B------:R-:W-:Y:S02]  /*2390*/  SEL R16, R16, RZ, P0 ;  /* 0x000000ff10107207 */ /* 0x000fe40000000000 */
[----:B------:R-:W-:Y:S01]  /*23a0*/  LOP3.LUT R13, R13, R2, RZ, 0x3c, !PT ;  /* 0x000000020d0d7212 */ /* 0x000fe200078e3cff */
[----:B------:R-:W-:Y:S06]  /*23b0*/  @P2 BRA `(.L_x_35) ;  /* 0xfffffff000682947 */ /* 0x000fec000383ffff */
[----:B------:R-:W-:Y:S01]  /*23c0*/  UIADD3 UR4, UPT, UPT, UR4, 0x28, URZ ;  /* 0x0000002804047890 */ /* 0x000fe2000fffe0ff */
[----:B------:R-:W-:-:S03]  /*23d0*/  SHF.L.U32 R2, R17, 0x1f, RZ ;  /* 0x0000001f11027819 */ /* 0x000fc600000006ff */
[----:B------:R-:W-:-:S09]  /*23e0*/  ULEA UR5, UR6, UR4, 0x3 ;  /* 0x0000000406057291 */ /* 0x000fd2000f8e18ff */
[----:B------:R-:W1:Y:S02]  /*23f0*/  SYNCS.PHASECHK.TRANS64.TRYWAIT P0, [UR5], R2 ;  /* 0x00000002ff0075a7 */ /* 0x000e640008001105 */
[----:B-1----:R-:W-:Y:S05]  /*2400*/  @!P0 BRA `(.L_x_36) ;  /* 0x0000006c00a88947 */ /* 0x002fea0003800000 */
.L_x_131:
[----:B------:R-:W-:-:S04]  /*2410*/  UIADD3 UR6, UPT, UPT, UR6, 0x1, URZ ;  /* 0x0000000106067890 */ /* 0x000fc8000fffe0ff */
[----:B------:R-:W-:-:S04]  /*2420*/  UISETP.NE.AND UP0, UPT, UR6, 0x5, UPT ;  /* 0x000000050600788c */ /* 0x000fc8000bf05270 */
[----:B------:R-:W-:Y:S02]  /*2430*/  USEL UR7, URZ, 0x1, UP0 ;  /* 0x00000001ff077887 */ /* 0x000fe40008000000 */
[----:B------:R-:W-:-:S04]  /*2440*/  USEL UR6, UR6, URZ, UP0 ;  /* 0x000000ff06067287 */ /* 0x000fc80008000000 */
[----:B------:R-:W-:Y:S01]  /*2450*/  ULEA UR5, UR6, UR4, 0x3 ;  /* 0x0000000406057291 */ /* 0x000fe2000f8e18ff */
[----:B-1----:R-:W-:-:S04]  /*2460*/  LOP3.LUT R2, R17, UR7, RZ, 0x3c, !PT ;  /* 0x0000000711027c12 */ /* 0x002fc8000f8e3cff */
[----:B------:R-:W-:-:S04]  /*2470*/  SHF.L.U32 R3, R2, 0x1f, RZ ;  /* 0x0000001f02037819 */ /* 0x000fc800000006ff */
[----:B------:R-:W1:Y:S02]  /*2480*/  SYNCS.PHASECHK.TRANS64.TRYWAIT P0, [UR5], R3 ;  /* 0x00000003ff0075a7 */ /* 0x000e640008001105 */
[----:B-1----:R-:W-:Y:S05]  /*2490*/  @!P0 BRA `(.L_x_37) ;  /* 0x0000006c009c8947 */ /* 0x002fea0003800000 */
.L_x_133:
[----:B------:R-:W-:-:S04]  /*24a0*/  UIADD3 UR6, UPT, UPT, UR6, 0x1, URZ ;  /* 0x0000000106067890 */ /* 0x000fc8000fffe0ff */
[----:B------:R-:W-:-:S04]  /*24b0*/  UISETP.NE.AND UP0, UPT, UR6, 0x5, UPT ;  /* 0x000000050600788c */ /* 0x000fc8000bf05270 */
[----:B------:R-:W-:Y:S02]  /*24c0*/  USEL UR7, URZ, 0x1, UP0 ;  /* 0x00000001ff077887 */ /* 0x000fe40008000000 */
[----:B------:R-:W-:-:S04]  /*24d0*/  USEL UR6, UR6, URZ, UP0 ;  /* 0x000000ff06067287 */ /* 0x000fc80008000000 */
[----:B------:R-:W-:Y:S01]  /*24e0*/  ULEA UR5, UR6, UR4, 0x3 ;  /* 0x0000000406057291 */ /* 0x000fe2000f8e18ff */
[----:B------:R-:W-:-:S04]  /*24f0*/  LOP3.LUT R2, R2, UR7, RZ, 0x3c, !PT ;  /* 0x0000000702027c12 */ /* 0x000fc8000f8e3cff */
[----:B-1----:R-:W-:-:S04]  /*2500*/  SHF.L.U32 R3, R2, 0x1f, RZ ;  /* 0x0000001f02037819 */ /* 0x002fc800000006ff */
[----:B------:R-:W1:Y:S02]  /*2510*/  SYNCS.PHASECHK.TRANS64.TRYWAIT P0, [UR5], R3 ;  /* 0x00000003ff0075a7 */ /* 0x000e640008001105 */
[----:B-1----:R-:W-:Y:S05]  /*2520*/  @!P0 BRA `(.L_x_38) ;  /* 0x0000006c00908947 */ /* 0x002fea0003800000 */
.L_x_135:
        /* <DEDUP_REMOVED lines=9> */
.L_x_137:
[----:B------:R-:W-:-:S04]  /*25c0*/  UIADD3 UR6, UPT, UPT, UR6, 0x1, URZ ;  /* 0x0000000106067890 */ /* 0x000fc8000fffe0ff */
[----:B------:R-:W-:-:S04]  /*25d0*/  UISETP.NE.AND UP0, UPT, UR6, 0x5, UPT ;  /* 0x000000050600788c */ /* 0x000fc8000bf05270 */
[----:B------:R-:W-:Y:S02]  /*25e0*/  USEL UR5, URZ, 0x1, UP0 ;  /* 0x00000001ff057887 */ /* 0x000fe40008000000 */
[----:B------:R-:W-:-:S04]  /*25f0*/  USEL UR6, UR6, URZ, UP0 ;  /* 0x000000ff06067287 */ /* 0x000fc80008000000 */
[----:B------:R-:W-:Y:S01]  /*2600*/  ULEA UR6, UR6, UR4, 0x3 ;  /* 0x0000000406067291 */ /* 0x000fe2000f8e18ff */
[----:B------:R-:W-:-:S04]  /*2610*/  LOP3.LUT R2, R2, UR5, RZ, 0x3c, !PT ;  /* 0x0000000502027c12 */ /* 0x000fc8000f8e3cff */
[----:B------:R-:W-:Y:S01]  /*2620*/  SHF.L.U32 R2, R2, 0x1f, RZ ;  /* 0x0000001f02027819 */ /* 0x000fe200000006ff */
[----:B-1--4-:R-:W-:-:S07]  /*2630*/  IMAD.U32 R0, RZ, RZ, UR6 ;  /* 0x00000006ff007e24 */ /* 0x012fce000f8e00ff */
.L_x_40:
[----:B-1----:R1:W2:Y:S02]  /*2640*/  SYNCS.PHASECHK.TRANS64.TRYWAIT P0, [R0+URZ], R2 ;  /* 0x00000002000075a7 */ /* 0x0022a400080011ff */
[----:B--2---:R-:W-:Y:S05]  /*2650*/  @!P0 NANOSLEEP.SYNCS 0x989680 ;  /* 0x009896800000895d */ /* 0x004fea0003900000 */
[----:B------:R-:W2:Y:S02]  /*2660*/  @!P0 SYNCS.PHASECHK.TRANS64 P0, [R0+URZ], R2 ;  /* 0x00000002000085a7 */ /* 0x000ea400080010ff */
[----:B--2---:R-:W-:Y:S05]  /*2670*/  @P0 EXIT ;  /* 0x000000000000094d */ /* 0x004fea0003800000 */
[----:B------:R-:W-:Y:S05]  /*2680*/  BRA `(.L_x_40) ;  /* 0xfffffffc00ec7947 */ /* 0x000fea000383ffff */
.L_x_17:
[----:B------:R-:W-:-:S04]  /*2690*/  UISETP.NE.AND UP1, UPT, UR37, URZ, UPT ;  /* 0x000000ff2500728c */ /* 0x000fc8000bf25270 */
[----:B------:R-:W-:-:S09]  /*26a0*/  UISETP.NE.OR UP1, UPT, UR8, 0x1, UP1 ;  /* 0x000000010800788c */ /* 0x000fd20008f25670 */
[----:B------:R-:W-:Y:S05]  /*26b0*/  BRA.U UP1, `(.L_x_41) ;  /* 0x0000000501487547 */ /* 0x000fea000b800000 */
[----:B------:R-:W-:Y:S01]  /*26c0*/  ISETP.NE.AND P2, PT, R2, RZ, PT ;  /* 0x000000ff0200720c */ /* 0x000fe20003f45270 */
[----:B------:R-:W-:Y:S01]  /*26d0*/  IMAD.MOV.U32 R12, RZ, RZ, 0x1 ;  /* 0x00000001ff0c7424 */ /* 0x000fe200078e00ff */
[----:B------:R-:W-:Y:S02]  /*26e0*/  CS2R R10, SRZ ;  /* 0x00000000000a7805 */ /* 0x000fe4000001ff00 */
[----:B------:R-:W-:Y:S01]  /*26f0*/  CS2R R8, SRZ ;  /* 0x0000000000087805 */ /* 0x000fe2000001ff00 */
[----:B------:R-:W-:Y:S01]  /*2700*/  UMOV UR4, 0x400 ;  /* 0x0000040000047882 */ /* 0x000fe20000000000 */
[----:B------:R-:W-:Y:S01]  /*2710*/  UMOV UR6, URZ ;  /* 0x000000ff00067c82 */ /* 0x000fe20008000000 */
[----:B------:R-:W-:-:S12]  /*2720*/  ULEA UR37, UR37, UR4, 0x18 ;  /* 0x0000000425257291 */ /* 0x000fd8000f8ec0ff */
.L_x_45:
[----:B------:R-:W-:Y:S02]  /*2730*/  LEA R0, R8, UR37, 0x3 ;  /* 0x0000002508007c11 */ /* 0x000fe4000f8e18ff */
[----:B------:R-:W-:-:S03]  /*2740*/  SHF.L.U32 R4, R9, 0x1f, RZ ;  /* 0x0000001f09047819 */ /* 0x000fc600000006ff */
[----:B------:R-:W-:Y:S01]  /*2750*/  VIADD R5, R0, 0x110 ;  /* 0x0000011000057836 */ /* 0x000fe20000000000 */
[----:B------:R-:W1:Y:S02]  /*2760*/  SYNCS.PHASECHK.TRANS64.TRYWAIT P0, [R0+URZ+0x100], R4 ;  /* 0x00010004000075a7 */ /* 0x000e6400080011ff */
[----:B-1----:R-:W-:Y:S05]  /*2770*/  @!P0 BRA `(.L_x_42) ;  /* 0x0000006c002c8947 */ /* 0x002fea0003800000 */
.L_x_138:
[----:B------:R-:W-:Y:S01]  /*2780*/  ULEA UR5, UR6, UR37, 0x3 ;  /* 0x0000002506057291 */ /* 0x000fe2000f8e18ff */
[----:B-1----:R-:W-:Y:S01]  /*2790*/  PRMT R0, RZ, 0x654, R5 ;  /* 0x00000654ff007816 */ /* 0x002fe20000000005 */
[----:B------:R-:W-:Y:S01]  /*27a0*/  @!P2 IMAD.MOV.U32 R4, RZ, RZ, 0x10 ;  /* 0x00000010ff04a424 */ /* 0x000fe200078e00ff */
[----:B------:R-:W-:Y:S01]  /*27b0*/  SHF.L.U32 R5, R12, 0x1f, RZ ;  /* 0x0000001f0c057819 */ /* 0x000fe200000006ff */
[----:B------:R-:W-:Y:S01]  /*27c0*/  UIADD3 UR4, UPT, UPT, UR5, 0xa0, URZ ;  /* 0x000000a005047890 */ /* 0x000fe2000fffe0ff */
[----:B------:R1:W-:Y:S05]  /*27d0*/  SYNCS.ARRIVE.TRANS64.RED.A1T0 RZ, [R0+URZ], RZ ;  /* 0x000000ff00ff79a7 */ /* 0x0003ea00081004ff */
[----:B------:R-:W-:Y:S01]  /*27e0*/  IMAD.U32 R6, RZ, RZ, UR4 ;  /* 0x00000004ff067e24 */ /* 0x000fe2000f8e00ff */
[----:B------:R-:W2:Y:S04]  /*27f0*/  SYNCS.PHASECHK.TRANS64.TRYWAIT P0, [UR5+0xb0], R5 ;  /* 0x0000b005ff0075a7 */ /* 0x000ea80008001105 */
[----:B------:R-:W-:Y:S01]  /*2800*/  PRMT R6, R2, 0x654, R6 ;  /* 0x0000065402067816 */ /* 0x000fe20000000006 */
[----:B-12---:R-:W-:Y:S06]  /*2810*/  @!P0 BRA `(.L_x_43) ;  /* 0x0000006c00188947 */ /* 0x006fec0003800000 */
.L_x_140:
[----:B------:R-:W-:Y:S01]  /*2820*/  ULEA UR4, UR6, UR37, 0x4 ;  /* 0x0000002506047291 */ /* 0x000fe2000f8e20ff */
[----:B------:R-:W-:Y:S01]  /*2830*/  SEL R3, R6, R3, !P2 ;  /* 0x0000000306037207 */ /* 0x000fe20005000000 */
[----:B------:R-:W-:Y:S01]  /*2840*/  UIADD3 UR5, UPT, UPT, UR5, 0xa0, URZ ;  /* 0x000000a005057890 */ /* 0x000fe2000fffe0ff */
[----:B-1----:R-:W-:Y:S01]  /*2850*/  LEA R0, R11, UR37, 0x3 ;  /* 0x000000250b007c11 */ /* 0x002fe2000f8e18ff */
[----:B------:R-:W-:Y:S01]  /*2860*/  UIADD3 UR4, UPT, UPT, UR4, 0x130, URZ ;  /* 0x0000013004047890 */ /* 0x000fe2000fffe0ff */
[----:B------:R1:W-:Y:S01]  /*2870*/  @!P2 SYNCS.ARRIVE.TRANS64.RED RZ, [R3+URZ], R4 ;  /* 0x0000000403ffa9a7 */ /* 0x0003e200080004ff */
[----:B------:R-:W-:Y:S01]  /*2880*/  UIADD3 UR6, UPT, UPT, UR6, 0x1, URZ ;  /* 0x0000000106067890 */ /* 0x000fe2000fffe0ff */
[----:B------:R-:W-:-:S03]  /*2890*/  VIADD R8, R8, 0x1 ;  /* 0x0000000108087836 */ /* 0x000fc60000000000 */
[----:B------:R-:W-:Y:S02]  /*28a0*/  UISETP.NE.AND UP0, UPT, UR6, 0x2, UPT ;  /* 0x000000020600788c */ /* 0x000fe4000bf05270 */
[----:B------:R-:W-:Y:S01]  /*28b0*/  ISETP.NE.AND P0, PT, R8, 0x2, PT ;  /* 0x000000020800780c */ /* 0x000fe20003f05270 */
[----:B------:R-:W-:Y:S06]  /*28c0*/  UGETNEXTWORKID.BROADCAST [UR4], [UR5] ;  /* 0x00000000040073ca */ /* 0x000fec0008000100 */
[----:B------:R-:W-:Y:S02]  /*28d0*/  USEL UR4, URZ, 0x1, UP0 ;  /* 0x00000001ff047887 */ /* 0x000fe40008000000 */
[----:B------:R-:W-:-:S04]  /*28e0*/  USEL UR6, UR6, URZ, UP0 ;  /* 0x000000ff06067287 */ /* 0x000fc80008000000 */
[----:B------:R-:W-:Y:S02]  /*28f0*/  LOP3.LUT R12, R12, UR4, RZ, 0x3c, !PT ;  /* 0x000000040c0c7c12 */ /* 0x000fe4000f8e3cff */
[----:B-1----:R-:W-:-:S04]  /*2900*/  SHF.L.U32 R4, R10, 0x1f, RZ ;  /* 0x0000001f0a047819 */ /* 0x002fc800000006ff */
[----:B------:R-:W1:Y:S02]  /*2910*/  SYNCS.PHASECHK.TRANS64.TRYWAIT P1, [R0+URZ+0xa0], R4 ;  /* 0x0000a004000075a7 */ /* 0x000e6400080211ff */
[----:B-1----:R-:W-:Y:S05]  /*2920*/  @!P1 BRA `(.L_x_44) ;  /* 0x0000006800ec9947 */ /* 0x002fea0003800000 */
.L_x_141:
[C---:B-1----:R-:W-:Y:S01]  /*2930*/  LEA R4, R11.reuse, UR37, 0x4 ;  /* 0x000000250b047c11 */ /* 0x042fe2000f8e20ff */
[----:B------:R-:W-:Y:S01]  /*2940*/  VIADD R0, R0, 0xb0 ;  /* 0x000000b000007836 */ /* 0x000fe20000000000 */
[----:B------:R-:W-:Y:S01]  /*2950*/  SEL R8, R8, RZ, P0 ;  /* 0x000000ff08087207 */ /* 0x000fe20000000000 */
[----:B------:R-:W-:-:S03]  /*2960*/  VIADD R11, R11, 0x1 ;  /* 0x000000010b0b7836 */ /* 0x000fc60000000000 */
[----:B------:R-:W1:Y:S01]  /*2970*/  LDS.128 R4, [R4+0x130] ;  /* 0x0001300004047984 */ /* 0x000e620000000c00 */
[----:B------:R-:W-:Y:S02]  /*2980*/  PRMT R0, RZ, 0x654, R0 ;  /* 0x00000654ff007816 */ /* 0x000fe40000000000 */
[C---:B------:R-:W-:Y:S01]  /*2990*/  ISETP.NE.AND P1, PT, R11.reuse, 0x2, PT ;  /* 0x000000020b00780c */ /* 0x040fe20003f25270 */
[----:B------:R-:W-:Y:S01]  /*29a0*/  @!PT LDS RZ, [RZ] ;  /* 0x00000000fffff984 */ /* 0x000fe20000000800 */
[----:B------:R-:W-:Y:S01]  /*29b0*/  @!PT LDS RZ, [RZ] ;  /* 0x00000000fffff984 */ /* 0x000fe20000000800 */
[----:B------:R-:W-:Y:S01]  /*29c0*/  @!PT LDS RZ, [RZ] ;  /* 0x00000000fffff984 */ /* 0x000fe20000000800 */
[----:B------:R-:W-:Y:S01]  /*29d0*/  @!PT LDS RZ, [RZ] ;  /* 0x00000000fffff984 */ /* 0x000fe20000000800 */
[----:B------:R2:W-:Y:S06]  /*29e0*/  MEMBAR.ALL.CTA ;  /* 0x0000000000007992 */ /* 0x0005ec0000008000 */
[----:B--2---:R-:W2:Y:S01]  /*29f0*/  FENCE.VIEW.ASYNC.S ;  /* 0x00000000000073c6 */ /* 0x004ea20000000000 */
[----:B------:R-:W-:Y:S01]  /*2a00*/  SEL R11, R11, RZ, P1 ;  /* 0x000000ff0b0b7207 */ /* 0x000fe20000800000 */
[----:B--2---:R2:W-:Y:S01]  /*2a10*/  SYNCS.ARRIVE.TRANS64.RED.A1T0 RZ, [R0+URZ], RZ ;  /* 0x000000ff00ff79a7 */ /* 0x0045e200081004ff */
[----:B-1----:R-:W-:-:S02]  /*2a20*/  LOP3.LUT P3, RZ, R6, 0x1, RZ, 0xc0, !PT ;  /* 0x0000000106ff7812 */ /* 0x002fc4000786c0ff */
[----:B------:R-:W-:-:S04]  /*2a30*/  SEL R4, RZ, 0x1, P1 ;  /* 0x00000001ff047807 */ /* 0x000fc80000800000 */
[----:B------:R-:W-:Y:S02]  /*2a40*/  LOP3.LUT R10, R10, R4, RZ, 0x3c, !PT ;  /* 0x000000040a0a7212 */ /* 0x000fe400078e3cff */
[----:B--2---:R-:W-:-:S04]  /*2a50*/  SEL R0, RZ, 0x1, P0 ;  /* 0x00000001ff007807 */ /* 0x004fc80000000000 */
[----:B------:R-:W-:Y:S01]  /*2a60*/  LOP3.LUT R9, R9, R0, RZ, 0x3c, !PT ;  /* 0x0000000009097212 */ /* 0x000fe200078e3cff */
[----:B------:R-:W-:Y:S06]  /*2a70*/  @P3 BRA `(.L_x_45) ;  /* 0xfffffffc002c3947 */ /* 0x000fec000383ffff */
[----:B------:R-:W-:Y:S01]  /*2a80*/  ULEA UR5, UR6, UR37, 0x3 ;  /* 0x0000002506057291 */ /* 0x000fe2000f8e18ff */
[----:B------:R-:W-:-:S08]  /*2a90*/  SHF.L.U32 R2, R12, 0x1f, RZ ;  /* 0x0000001f0c027819 */ /* 0x000fd000000006ff */
[----:B------:R-:W1:Y:S02]  /*2aa0*/  SYNCS.PHASECHK.TRANS64 P0, [UR5+0xb0], R2 ;  /* 0x0000b002ff0075a7 */ /* 0x000e640008001005 */
[----:B-1----:R-:W-:Y:S05]  /*2ab0*/  @P0 BRA `(.L_x_46) ;  /* 0x0000000000080947 */ /* 0x002fea0003800000 */
[----:B------:R-:W1:Y:S02]  /*2ac0*/  SYNCS.PHASECHK.TRANS64.TRYWAIT P0, [UR5+0xb0], R2 ;  /* 0x0000b002ff0075a7 */ /* 0x000e640008001105 */
[----:B-1----:R-:W-:Y:S05]  /*2ad0*/  @!P0 BRA `(.L_x_47) ;  /* 0x0000006800948947 */ /* 0x002fea0003800000 */
.L_x_46:
[----:B------:R-:W-:-:S04]  /*2ae0*/  UIADD3 UR4, UPT, UPT, UR6, 0x1, URZ ;  /* 0x0000000106047890 */ /* 0x000fc8000fffe0ff */
[----:B------:R-:W-:-:S04]  /*2af0*/  UISETP.NE.AND UP0, UPT, UR4, 0x2, UPT ;  /* 0x000000020400788c */ /* 0x000fc8000bf05270 */
[----:B------:R-:W-:Y:S02]  /*2b00*/  USEL UR7, URZ, 0x1, UP0 ;  /* 0x00000001ff077887 */ /* 0x000fe40008000000 */
[----:B------:R-:W-:-:S04]  /*2b10*/  USEL UR4, UR4, URZ, UP0 ;  /* 0x000000ff04047287 */ /* 0x000fc80008000000 */
[----:B------:R-:W-:Y:S01]  /*2b20*/  ULEA UR4, UR4, UR37, 0x3 ;  /* 0x0000002504047291 */ /* 0x000fe2000f8e18ff */
[----:B-1----:R-:W-:-:S04]  /*2b30*/  LOP3.LUT R2, R12, UR7, RZ, 0x3c, !PT ;  /* 0x000000070c027c12 */ /* 0x002fc8000f8e3cff */
[----:B------:R-:W-:-:S04]  /*2b40*/  SHF.L.U32 R0, R2, 0x1f, RZ ;  /* 0x0000001f02007819 */ /* 0x000fc800000006ff */
[----:B------:R-:W1:Y:S02]  /*2b50*/  SYNCS.PHASECHK.TRANS64 P0, [UR4+0xb0], R0 ;  /* 0x0000b000ff0075a7 */ /* 0x000e640008001004 */
[----:B-1----:R-:W-:Y:S05]  /*2b60*/  @P0 EXIT ;  /* 0x000000000000094d */ /* 0x002fea0003800000 */
[----:B------:R-:W-:Y:S02]  /*2b70*/  SHF.L.U32 R2, R2, 0x1f, RZ ;  /* 0x0000001f02027819 */ /* 0x000fe400000006ff */
[----:B------:R-:W-:-:S07]  /*2b80*/  MOV R0, UR4 ;  /* 0x0000000400007c02 */ /* 0x000fce0008000f00 */
.L_x_48:
[----:B-1----:R1:W2:Y:S02]  /*2b90*/  SYNCS.PHASECHK.TRANS64.TRYWAIT P0, [R0+URZ+0xb0], R2 ;  /* 0x0000b002000075a7 */ /* 0x0022a400080011ff */
[----:B--2---:R-:W-:Y:S05]  /*2ba0*/  @!P0 NANOSLEEP.SYNCS 0x989680 ;  /* 0x009896800000895d */ /* 0x004fea0003900000 */
[----:B------:R-:W2:Y:S02]  /*2bb0*/  @!P0 SYNCS.PHASECHK.TRANS64 P0, [R0+URZ+0xb0], R2 ;  /* 0x0000b002000085a7 */ /* 0x000ea400080010ff */
[----:B--2---:R-:W-:Y:S05]  /*2bc0*/  @P0 EXIT ;  /* 0x000000000000094d */ /* 0x004fea0003800000 */
[----:B------:R-:W-:Y:S05]  /*2bd0*/  BRA `(.L_x_48) ;  /* 0xfffffffc00ec7947 */ /* 0x000fea000383ffff */
.L_x_41:
[----:B------:R-:W-:-:S09]  /*2be0*/  UISETP.NE.AND UP1, UPT, UR8, URZ, UPT ;  /* 0x000000ff0800728c */ /* 0x000fd2000bf25270 */
[----:B------:R-:W-:Y:S05]  /*2bf0*/  BRA.U UP1, `(.L_x_49) ;  /* 0x0000000d01c87547 */ /* 0x000fea000b800000 */
[----:B------:R-:W-:Y:S01]  /*2c00*/  UMOV UR4, 0x40 ;  /* 0x0000004000047882 */ /* 0x000fe20000000000 */
[----:B------:R-:W-:Y:S01]  /*2c10*/  NOP ;  /* 0x0000000000007918 */ /* 0x000fe20000000000 */
[----:B------:R-:W-:Y:S01]  /*2c20*/  ULEA UR4, UR37, UR4, 0x18 ;  /* 0x0000000425047291 */ /* 0x000fe2000f8ec0ff */
[----:B------:R-:W-:Y:S02]  /*2c30*/  UMOV UR5, 0x400 ;  /* 0x0000040000057882 */ /* 0x000fe40000000000 */
[----:B------:R-:W-:-:S06]  /*2c40*/  ULEA UR37, UR37, UR5, 0x18 ;  /* 0x0000000525257291 */ /* 0x000fcc000f8ec0ff */
[----:B------:R-:W1:Y:S02]  /*2c50*/  LDS.U8 R0, [UR4+0x1c] ;  /* 0x00001c04ff007984 */ /* 0x000e640008000000 */
[----:B-1----:R-:W-:-:S13]  /*2c60*/  ISETP.NE.AND P0, PT, R0, RZ, PT ;  /* 0x000000ff0000720c */ /* 0x002fda0003f05270 */
[----:B------:R-:W-:Y:S05]  /*2c70*/  @P0 BRA `(.L_x_50) ;  /* 0x0000000000580947 */ /* 0x000fea0003800000 */
[----:B------:R-:W-:-:S13]  /*2c80*/  ELECT P0, URZ, PT ;  /* 0x0000000000ff782f */ /* 0x000fda0003800000 */
[----:B------:R-:W-:Y:S05]  /*2c90*/  @!P0 BRA `(.L_x_51) ;  /* 0x0000000000608947 */ /* 0x000fea0003800000 */
[----:B------:R-:W-:Y:S01]  /*2ca0*/  UMOV UR5, 0x10 ;  /* 0x0000001000057882 */ /* 0x000fe20000000000 */
[----:B------:R-:W-:Y:S01]  /*2cb0*/  HFMA2 R0, -RZ, RZ, 0, 5.9604644775390625e-08 ;  /* 0x00000001ff007431 */ /* 0x000fe200000001ff */
[----:B------:R-:W-:-:S03]  /*2cc0*/  MOV R2, 0xffff ;  /* 0x0000ffff00027802 */ /* 0x000fc60000000f00 */
[----:B------:R-:W-:Y:S04]  /*2cd0*/  DEPBAR.LE SB1, 0x36 ;  /* 0x00009d800000791a */ /* 0x000fe80000000000 */
[----:B------:R-:W1:Y:S02]  /*2ce0*/  UTCATOMSWS.FIND_AND_SET.ALIGN UP0, UR5, UR5 ;  /* 0x00000005000575e3 */ /* 0x000e640008000800 */
[----:B-1----:R-:W-:Y:S01]  /*2cf0*/  MOV R3, UR5 ;  /* 0x0000000500037c02 */ /* 0x002fe20008000f00 */
[----:B------:R-:W-:Y:S06]  /*2d00*/  BRA.U UP0, `(.L_x_52) ;  /* 0x0000000100187547 */ /* 0x000fec000b800000 */
.L_x_53:
[----:B------:R-:W-:Y:S05]  /*2d10*/  NANOSLEEP 0x64 ;  /* 0x000000640000795d */ /* 0x000fea0003800000 */
[----:B------:R-:W-:-:S05]  /*2d20*/  UMOV UR5, 0x10 ;  /* 0x0000001000057882 */ /* 0x000fca0000000000 */
[----:B------:R-:W-:Y:S04]  /*2d30*/  DEPBAR.LE SB1, 0x36 ;  /* 0x00009d800000791a */ /* 0x000fe80000000000 */
[----:B------:R-:W1:Y:S02]  /*2d40*/  UTCATOMSWS.FIND_AND_SET.ALIGN UP0, UR5, UR5 ;  /* 0x00000005000575e3 */ /* 0x000e640008000800 */
[----:B-1----:R-:W-:Y:S01]  /*2d50*/  MOV R3, UR5 ;  /* 0x0000000500037c02 */ /* 0x002fe20008000f00 */
[----:B------:R-:W-:Y:S05]  /*2d60*/  BRA.U !UP0, `(.L_x_53) ;  /* 0xfffffffd08e87547 */ /* 0x000fea000b83ffff */
.L_x_52:
[-C--:B------:R-:W-:Y:S02]  /*2d70*/  SHF.L.U32 R2, R2, R3.reuse, RZ ;  /* 0x0000000302027219 */ /* 0x080fe400000006ff */
[----:B------:R-:W-:Y:S01]  /*2d80*/  SHF.L.U32 R0, R0, R3, RZ ;  /* 0x0000000300007219 */ /* 0x000fe200000006ff */
[----:B------:R-:W-:Y:S02]  /*2d90*/  IMAD.SHL.U32 R3, R3, 0x20, RZ ;  /* 0x0000002003037824 */ /* 0x000fe400078e00ff */
[----:B------:R1:W-:Y:S04]  /*2da0*/  ATOMS.OR RZ, [UR4+0x14], R2 ;  /* 0x00001402ffff798c */ /* 0x0003e8000b000004 */
[----:B------:R1:W-:Y:S04]  /*2db0*/  ATOMS.OR RZ, [UR4+0x18], R0 ;  /* 0x00001800ffff798c */ /* 0x0003e8000b000004 */
[----:B------:R1:W-:Y:S01]  /*2dc0*/  STS [UR37+0x150], R3 ;  /* 0x00015003ff007988 */ /* 0x0003e20008000825 */
[----:B------:R-:W-:Y:S05]  /*2dd0*/  BRA `(.L_x_51) ;  /* 0x0000000000107947 */ /* 0x000fea0003800000 */
.L_x_50:
[----:B------:R-:W-:Y:S02]  /*2de0*/  MOV R0, 0xffffffff ;  /* 0xffffffff00007802 */ /* 0x000fe40000000f00 */
[----:B------:R-:W-:-:S03]  /*2df0*/  MOV R2, 0x2e20 ;  /* 0x00002e2000027802 */ /* 0x000fc60000000f00 */
[----:B------:R1:W-:Y:S04]  /*2e00*/  STS [UR37+0x150], R0 ;  /* 0x00015000ff007988 */ /* 0x0003e80008000825 */
[----:B-1-3-5:R-:W-:Y:S05]  /*2e10*/  CALL.REL.NOINC `($__internal_1_$__cuda_sm10x_tcgen05_guardrail_trap_phase_invalid_during_alloc) ;  /* 0x0000006c00d87944 */ /* 0x02afea0003c00000 */
.L_x_51:
[----:B------:R-:W-:Y:S05]  /*2e20*/  WARPSYNC.ALL ;  /* 0x0000000000007948 */ /* 0x000fea0003800000 */
[----:B------:R-:W2:Y:S01]  /*2e30*/  S2UR UR5, SR_CgaCtaId ;  /* 0x00000000000579c3 */ /* 0x000ea20000008800 */
[----:B------:R-:W-:Y:S01]  /*2e40*/  UMOV UR4, 0x400 ;  /* 0x0000040000047882 */ /* 0x000fe20000000000 */
[----:B------:R-:W-:-:S06]  /*2e50*/  NOP ;  /* 0x0000000000007918 */ /* 0x000fcc0000000000 */
[----:B------:R-:W-:Y:S06]  /*2e60*/  BAR.ARV 0x6, 0xa0 ;  /* 0x0182800000007b1d */ /* 0x000fec0000002000 */
[----:B------:R-:W4:Y:S01]  /*2e70*/  LDCU UR7, c[0x0][0x38c] ;  /* 0x00007180ff0777ac */ /* 0x000f220008000800 */
[----:B------:R-:W-:Y:S01]  /*2e80*/  IMAD.MOV.U32 R11, RZ, RZ, 0x1 ;  /* 0x00000001ff0b7424 */ /* 0x000fe200078e00ff */
[----:B------:R-:W-:Y:S01]  /*2e90*/  CS2R R8, SRZ ;  /* 0x0000000000087805 */ /* 0x000fe2000001ff00 */
[----:B------:R-:W-:Y:S01]  /*2ea0*/  IMAD.MOV.U32 R10, RZ, RZ, RZ ;  /* 0x000000ffff0a7224 */ /* 0x000fe200078e00ff */
[----:B------:R-:W3:Y:S01]  /*2eb0*/  LDCU UR6, c[0x0][0x38c] ;  /* 0x00007180ff0677ac */ /* 0x000ee20008000800 */
[----:B------:R-:W-:Y:S01]  /*2ec0*/  UMOV UR14, URZ ;  /* 0x000000ff000e7c82 */ /* 0x000fe20008000000 */
[----:B------:R-:W-:Y:S01]  /*2ed0*/  UMOV UR13, URZ ;  /* 0x000000ff000d7c82 */ /* 0x000fe20008000000 */
[----:B--2---:R-:W-:Y:S01]  /*2ee0*/  ULEA UR5, UR5, UR4, 0x18 ;  /* 0x0000000405057291 */ /* 0x004fe2000f8ec0ff */
[----:B------:R-:W-:Y:S01]  /*2ef0*/  UMOV UR24, 0x0 ;  /* 0x0000000000187882 */ /* 0x000fe20000000000 */
[----:B------:R-:W-:-:S02]  /*2f00*/  UMOV UR25, 0x4418410 ;  /* 0x0441841000197882 */ /* 0x000fc40000000000 */
[----:B------:R-:W-:Y:S02]  /*2f10*/  UIADD3 UR10, UPT, UPT, UR5, 0x10400, URZ ;  /* 0x00010400050a7890 */ /* 0x000fe4000fffe0ff */
[----:B------:R-:W-:Y:S02]  /*2f20*/  UIADD3 UR15, UPT, UPT, UR5, 0x6400, URZ ;  /* 0x00006400050f7890 */ /* 0x000fe4000fffe0ff */
[----:B----4-:R-:W-:Y:S01]  /*2f30*/  UIADD3 UR7, UPT, UPT, UR7, 0x7f, URZ ;  /* 0x0000007f07077890 */ /* 0x010fe2000fffe0ff */
[----:B-1----:R-:W1:Y:S01]  /*2f40*/  LDS R0, [UR5+0x150] ;  /* 0x00015005ff007984 */ /* 0x002e620008000800 */
[----:B------:R-:W-:Y:S02]  /*2f50*/  USHF.R.U32.HI UR10, URZ, 0x4, UR10 ;  /* 0x00000004ff0a7899 */ /* 0x000fe4000801160a */
[----:B------:R-:W-:Y:S02]  /*2f60*/  USHF.R.S32.HI UR4, URZ, 0x1f, UR7 ;  /* 0x0000001fff047899 */ /* 0x000fe40008011407 */
[----:B------:R-:W-:-:S02]  /*2f70*/  USHF.R.U32.HI UR15, URZ, 0x4, UR15 ;  /* 0x00000004ff0f7899 */ /* 0x000fc4000801160f */
[----:B------:R-:W-:Y:S02]  /*2f80*/  ULEA.HI UR4, UR4, UR7, URZ, 0x7 ;  /* 0x0000000704047291 */ /* 0x000fe4000f8f38ff */
[----:B------:R-:W-:Y:S02]  /*2f90*/  ULOP3.LUT UR10, UR10, 0x3fff, URZ, 0xc0, !UPT ;  /* 0x00003fff0a0a7892 */ /* 0x000fe4000f8ec0ff */
[----:B------:R-:W-:Y:S01]  /*2fa0*/  USHF.R.S32.HI UR4, URZ, 0x7, UR4 ;  /* 0x00000007ff047899 */ /* 0x000fe20008011404 */
[----:B------:R-:W-:Y:S01]  /*2fb0*/  UMOV UR22, 0x0 ;  /* 0x0000000000167882 */ /* 0x000fe20000000000 */
[----:B------:R-:W-:Y:S02]  /*2fc0*/  UMOV UR23, 0x4418410 ;  /* 0x0441841000177882 */ /* 0x000fe40000000000 */
[----:B------:R-:W-:Y:S02]  /*2fd0*/  UISETP.LT.AND UP0, UPT, UR4, 0x1, UPT ;  /* 0x000000010400788c */ /* 0x000fe4000bf01270 */
[----:B------:R-:W-:-:S02]  /*2fe0*/  ULOP3.LUT UR15, UR15, 0x3fff, URZ, 0xc0, !UPT ;  /* 0x00003fff0f0f7892 */ /* 0x000fc4000f8ec0ff */
[----:B------:R-:W-:Y:S02]  /*2ff0*/  USEL UR9, UR4, 0x1, !UP0 ;  /* 0x0000000104097887 */ /* 0x000fe4000c000000 */
[----:B------:R-:W-:Y:S02]  /*3000*/  ULOP3.LUT UR10, UR10, 0x4000000, URZ, 0xfc, !UPT ;  /* 0x040000000a0a7892 */ /* 0x000fe4000f8efcff */
[----:B------:R-:W-:Y:S02]  /*3010*/  UIADD3 UR9, UPT, UPT, -UR9, URZ, URZ ;  /* 0x000000ff09097290 */ /* 0x000fe4000fffe1ff */
[----:B---3--:R-:W-:Y:S01]  /*3020*/  UISETP.GE.AND UP3, UPT, UR6, 0x1, UPT ;  /* 0x000000010600788c */ /* 0x008fe2000bf66270 */
[----:B------:R-:W-:Y:S01]  /*3030*/  UMOV UR20, 0x0 ;  /* 0x0000000000147882 */ /* 0x000fe20000000000 */
[----:B------:R-:W-:Y:S01]  /*3040*/  UMOV UR21, 0x4418410 ;  /* 0x0441841000157882 */ /* 0x000fe20000000000 */
[----:B------:R-:W-:Y:S01]  /*3050*/  UMOV UR18, 0x0 ;  /* 0x0000000000127882 */ /* 0x000fe20000000000 */
[----:B------:R-:W-:Y:S01]  /*3060*/  UMOV UR19, 0x4418410 ;  /* 0x0441841000137882 */ /* 0x000fe20000000000 */
[----:B-1----:R-:W-:-:S15]  /*3070*/  R2UR UR16, R0 ;  /* 0x00000000001072ca */ /* 0x002fde00000e0000 */
.L_x_60:
[----:B------:R-:W-:Y:S02]  /*3080*/  LEA R0, R10, UR5, 0x3 ;  /* 0x000000050a007c11 */ /* 0x000fe4000f8e18ff */
[----:B------:R-:W-:Y:S02]  /*3090*/  SHF.L.U32 R2, R9, 0x1f, RZ ;  /* 0x0000001f09027819 */ /* 0x000fe400000006ff */
[----:B------:R-:W-:Y:S01]  /*30a0*/  PLOP3.LUT P0, PT, PT, PT, UP3, 0x80, 0x8 ;  /* 0x000000000008781c */ /* 0x000fe20003f0f038 */
[----:B------:R-:W-:Y:S01]  /*30b0*/  VIADD R3, R0, 0xb0 ;  /* 0x000000b000037836 */ /* 0x000fe20000000000 */
[----:B-1----:R-:W1:Y:S02]  /*30c0*/  SYNCS.PHASECHK.TRANS64.TRYWAIT P1, [R0+URZ+0xa0], R2 ;  /* 0x0000a002000075a7 */ /* 0x002e6400080211ff */
[----:B-1-3--:R-:W-:Y:S09]  /*30d0*/  @!P1 BRA `(.L_x_54) ;  /* 0x00000064002c9947 */ /* 0x00aff20003800000 */
.L_x_143:
[----:B------:R-:W-:Y:S01]  /*30e0*/  LEA R4, R10, UR5, 0x4 ;  /* 0x000000050a047c11 */ /* 0x000fe2000f8e20ff */
[----:B------:R-:W-:Y:S01]  /*30f0*/  @UP3 ULEA UR6, UR13, UR5, 0x3 ;  /* 0x000000050d063291 */ /* 0x000fe2000f8e18ff */
[----:B------:R-:W-:Y:S01]  /*3100*/  PLOP3.LUT P2, PT, PT, PT, PT, 0x80, 0x8 ;  /* 0x000000000008781c */ /* 0x000fe20003f4f070 */
[----:B------:R-:W-:Y:S01]  /*3110*/  ULEA UR7, UR14, UR5, 0x3 ;  /* 0x000000050e077291 */ /* 0x000fe2000f8e18ff */
[----:B------:R-:W-:Y:S02]  /*3120*/  PRMT R3, RZ, 0x654, R3 ;  /* 0x00000654ff037816 */ /* 0x000fe40000000003 */
[----:B------:R-:W2:Y:S01]  /*3130*/  LDS.128 R4, [R4+0x130] ;  /* 0x0001300004047984 */ /* 0x000ea20000000c00 */
[----:B-1----:R-:W-:Y:S02]  /*3140*/  @P0 SHF.L.U32 R2, R8, 0x1f, RZ ;  /* 0x0000001f08020819 */ /* 0x002fe400000006ff */
[----:B------:R-:W-:Y:S01]  /*3150*/  SHF.L.U32 R0, R11, 0x1f, RZ ;  /* 0x0000001f0b007819 */ /* 0x000fe200000006ff */
[----:B------:R-:W-:Y:S01]  /*3160*/  @!PT LDS RZ, [RZ] ;  /* 0x00000000fffff984 */ /* 0x000fe20000000800 */
[----:B------:R-:W-:Y:S01]  /*3170*/  @!PT LDS RZ, [RZ] ;  /* 0x00000000fffff984 */ /* 0x000fe20000000800 */
[----:B------:R-:W-:Y:S01]  /*3180*/  @!PT LDS RZ, [RZ] ;  /* 0x00000000fffff984 */ /* 0x000fe20000000800 */
[----:B------:R-:W-:Y:S01]  /*3190*/  @!PT LDS RZ, [RZ] ;  /* 0x00000000fffff984 */ /* 0x000fe20000000800 */
[----:B------:R1:W-:Y:S06]  /*31a0*/  MEMBAR.ALL.CTA ;  /* 0x0000000000007992 */ /* 0x0003ec0000008000 */
[----:B-1----:R-:W1:Y:S02]  /*31b0*/  FENCE.VIEW.ASYNC.S ;  /* 0x00000000000073c6 */ /* 0x002e640000000000 */
[----:B-1----:R1:W-:Y:S01]  /*31c0*/  SYNCS.ARRIVE.TRANS64.RED.A1T0 RZ, [R3+URZ], RZ ;  /* 0x000000ff03ff79a7 */ /* 0x0023e200081004ff */
[----:B------:R1:W3:Y:S01]  /*31d0*/  @P0 SYNCS.PHASECHK.TRANS64.TRYWAIT P2, [UR6], R2 ;  /* 0x00000002ff0005a7 */ /* 0x0002e20008041106 */
[----:B------:R-:W-:Y:S01]  /*31e0*/  ULEA.HI UR6, UR14, UR14, URZ, 0x1 ;  /* 0x0000000e0e067291 */ /* 0x000fe2000f8f08ff */
[----:B--2---:R-:W-:-:S03]  /*31f0*/  LOP3.LUT P1, RZ, R6, 0x1, RZ, 0xc0, !PT ;  /* 0x0000000106ff7812 */ /* 0x004fc6000782c0ff */
[----:B------:R-:W-:Y:S02]  /*3200*/  USHF.L.U32 UR8, UR6, 0x7, URZ ;  /* 0x0000000706087899 */ /* 0x000fe400080006ff */
[----:B------:R-:W-:Y:S02]  /*3210*/  ULOP3.LUT UR6, UR6, 0xffe, URZ, 0xc0, !UPT ;  /* 0x00000ffe06067892 */ /* 0x000fe4000f8ec0ff */
[----:B------:R-:W-:Y:S02]  /*3220*/  ULOP3.LUT UR8, UR8, 0xffffff00, URZ, 0xc0, !UPT ;  /* 0xffffff0008087892 */ /* 0x000fe4000f8ec0ff */
[----:B------:R-:W-:Y:S02]  /*3230*/  UIADD3 UR6, UPT, UPT, -UR6, UR14, URZ ;  /* 0x0000000e06067290 */ /* 0x000fe4000fffe1ff */
[----:B------:R-:W-:Y:S01]  /*3240*/  UIADD3 UR8, UPT, UPT, UR16, UR8, URZ ;  /* 0x0000000810087290 */ /* 0x000fe2000fffe0ff */
[----:B------:R-:W2:Y:S03]  /*3250*/  SYNCS.PHASECHK.TRANS64.TRYWAIT P0, [UR7+0xe0], R0 ;  /* 0x0000e000ff0075a7 */ /* 0x000ea60008001107 */
[----:B------:R-:W-:Y:S01]  /*3260*/  ULEA UR8, UR6, UR8, 0x14 ;  /* 0x0000000806087291 */ /* 0x000fe2000f8ea0ff */
[----:B-123--:R-:W-:Y:S11]  /*3270*/  @!P0 BRA `(.L_x_55) ;  /* 0x0000006000d88947 */ /* 0x00eff60003800000 */
.L_x_145:
[----:B------:R-:W-:Y:S01]  /*3280*/  IADD3 R10, PT, PT, R10, 0x1, RZ ;  /* 0x000000010a0a7810 */ /* 0x000fe20007ffe0ff */
[----:B------:R-:W-:Y:S06]  /*3290*/  BRA.U !UP3, `(.L_x_56) ;  /* 0x000000010bc07547 */ /* 0x000fec000b800000 */
[----:B------:R-:W-:Y:S01]  /*32a0*/  UPLOP3.LUT UP4, UPT, UPT, UPT, UPT, 0x40, 0x4 ;  /* 0x000000000004789c */ /* 0x000fe20003f8e870 */
[----:B------:R-:W-:Y:S01]  /*32b0*/  UMOV UR12, UR9 ;  /* 0x00000009000c7c82 */ /* 0x000fe20008000000 */
[----:B------:R-:W-:Y:S01]  /*32c0*/  UMOV UR11, UR4 ;  /* 0x00000004000b7c82 */ /* 0x000fe20008000000 */
[----:B------:R-:W-:-:S08]  /*32d0*/  UMOV UR17, UR13 ;  /* 0x0000000d00117c82 */ /* 0x000fd00008000000 */
.L_x_59:
[----:B------:R-:W-:Y:S02]  /*32e0*/  UIADD3 UR12, UPT, UPT, UR12, 0x1, URZ ;  /* 0x000000010c0c7890 */ /* 0x000fe4000fffe0ff */
[----:B--2---:R-:W-:Y:S02]  /*32f0*/  ULEA UR6, UR17, UR5, 0x3 ;  /* 0x0000000511067291 */ /* 0x004fe4000f8e18ff */
[----:B------:R-:W-:Y:S01]  /*3300*/  UISETP.NE.AND UP0, UPT, UR12, URZ, UPT ;  /* 0x000000ff0c00728c */ /* 0x000fe2000bf05270 */
[----:B---3--:R-:W-:Y:S10]  /*3310*/  @P2 BRA `(.L_x_57) ;  /* 0x00000000000c2947 */ /* 0x008ff40003800000 */
[----:B-1----:R-:W-:Y:S04]  /*3320*/  SHF.L.U32 R2, R8, 0x1f, RZ ;  /* 0x0000001f08027819 */ /* 0x002fe800000006ff */
[----:B------:R-:W1:Y:S02]  /*3330*/  SYNCS.PHASECHK.TRANS64.TRYWAIT P0, [UR6], R2 ;  /* 0x00000002ff0075a7 */ /* 0x000e640008001106 */
[----:B-1----:R-:W-:Y:S05]  /*3340*/  @!P0 BRA `(.L_x_58) ;  /* 0x0000006000bc8947 */ /* 0x002fea0003800000 */
.L_x_57:
[----:B------:R-:W-:Y:S01]  /*3350*/  UISETP.NE.AND UP1, UPT, UR11, 0x1, UPT ;  /* 0x000000010b00788c */ /* 0x000fe2000bf25270 */
[----:B------:R-:W-:Y:S01]  /*3360*/  PLOP3.LUT P2, PT, PT, PT, PT, 0x80, 0x8 ;  /* 0x000000000008781c */ /* 0x000fe20003f4f070 */
[----:B------:R-:W-:Y:S02]  /*3370*/  UIADD3 UR13, UPT, UPT, UR17, 0x1, URZ ;  /* 0x00000001110d7890 */ /* 0x000fe4000fffe0ff */
[----:B------:R-:W-:Y:S02]  /*3380*/  ULEA UR28, UR17, UR15, 0x9 ;  /* 0x0000000f111c7291 */ /* 0x000fe4000f8e48ff */
[----:B------:R-:W-:Y:S01]  /*3390*/  UISETP.NE.AND UP2, UPT, UR13, 0x5, UPT ;  /* 0x000000050d00788c */ /* 0x000fe2000bf45270 */
[----:B------:R-:W-:Y:S01]  /*33a0*/  PLOP3.LUT P0, PT, PT, PT, UP1, 0x80, 0x8 ;  /* 0x000000000008781c */ /* 0x000fe20003f0f018 */
[----:B------:R-:W-:Y:S02]  /*33b0*/  UIADD3 UR40, UPT, UPT, UR28, 0x80, URZ ;  /* 0x000000801c287890 */ /* 0x000fe4000fffe0ff */
[----:B------:R-:W-:Y:S02]  /*33c0*/  USEL UR27, URZ, 0x1, UP2 ;  /* 0x00000001ff1b7887 */ /* 0x000fe40009000000 */
[----:B------:R-:W-:Y:S02]  /*33d0*/  USEL UR13, UR13, URZ, UP2 ;  /* 0x000000ff0d0d7287 */ /* 0x000fe40009000000 */
[----:B------:R-:W-:Y:S02]  /*33e0*/  UIADD3 UR36, UPT, UPT, UR28, 0x100, URZ ;  /* 0x000001001c247890 */ /* 0x000fe4000fffe0ff */
[----:B------:R-:W-:Y:S01]  /*33f0*/  @UP1 ULEA UR26, UR13, UR5, 0x3 ;  /* 0x000000050d1a1291 */ /* 0x000fe2000f8e18ff */
[----:B------:R-:W-:Y:S01]  /*3400*/  LOP3.LUT R8, R8, UR27, RZ, 0x3c, !PT ;  /* 0x0000001b08087c12 */ /* 0x000fe2000f8e3cff */
[----:B------:R-:W-:Y:S02]  /*3410*/  UIADD3 UR32, UPT, UPT, UR28, 0x180, URZ ;  /* 0x000001801c207890 */ /* 0x000fe4000fffe0ff */
[----:B------:R-:W-:Y:S01]  /*3420*/  UIADD3 UR6, UPT, UPT, UR6, 0x28, URZ ;  /* 0x0000002806067890 */ /* 0x000fe2000fffe0ff */
[----:B-1----:R-:W-:Y:S01]  /*3430*/  @P0 SHF.L.U32 R0, R8, 0x1f, RZ ;  /* 0x0000001f08000819 */ /* 0x002fe200000006ff */
[----:B------:R-:W-:Y:S01]  /*3440*/  UIADD3 UR11, UPT, UPT, UR11, -0x1, URZ ;  /* 0xffffffff0b0b7890 */ /* 0x000fe2000fffe0ff */
[----:B------:R-:W-:Y:S02]  /*3450*/  UMOV UR29, 0x80004020 ;  /* 0x80004020001d7882 */ /* 0x000fe40000000000 */
[----:B------:R2:W3:Y:S01]  /*3460*/  @P0 SYNCS.PHASECHK.TRANS64.TRYWAIT P2, [UR26], R0 ;  /* 0x00000000ff0005a7 */ /* 0x0004e2000804111a */
[----:B------:R-:W-:Y:S01]  /*3470*/  ULEA UR26, UR17, UR10, 0xb ;  /* 0x0000000a111a7291 */ /* 0x000fe2000f8e58ff */
[----:B------:R-:W-:Y:S01]  /*3480*/  UMOV UR27, 0x40004040 ;  /* 0x40004040001b7882 */ /* 0x000fe20000000000 */
[----:B------:R-:W-:Y:S02]  /*3490*/  UMOV UR41, 0x80004020 ;  /* 0x8000402000297882 */ /* 0x000fe40000000000 */
[----:B------:R-:W-:Y:S02]  /*34a0*/  UIADD3 UR38, UPT, UPT, UR26, 0x100, URZ ;  /* 0x000001001a267890 */ /* 0x000fe4000fffe0ff */
[----:B------:R-:W-:Y:S02]  /*34b0*/  UIADD3 UR34, UPT, UPT, UR26, 0x200, URZ ;  /* 0x000002001a227890 */ /* 0x000fe4000fffe0ff */
[----:B------:R-:W-:Y:S01]  /*34c0*/  UIADD3 UR30, UPT, UPT, UR26, 0x300, URZ ;  /* 0x000003001a1e7890 */ /* 0x000fe2000fffe0ff */
[----:B------:R2:W-:Y:S01]  /*34d0*/  UTCQMMA gdesc[UR28], gdesc[UR26], tmem[UR8], tmem[UR24], idesc[UR25], UP4 ;  /* 0x00ff181a1c0075ea */ /* 0x0005e2000a000308 */
[----:B------:R-:W-:Y:S01]  /*34e0*/  UPLOP3.LUT UP4, UPT, UPT, UPT, UPT, 0x80, 0x8 ;  /* 0x000000000008789c */ /* 0x000fe20003f8f070 */
[----:B------:R-:W-:Y:S01]  /*34f0*/  UMOV UR39, 0x40004040 ;  /* 0x4000404000277882 */ /* 0x000fe20000000000 */
[----:B------:R-:W-:Y:S01]  /*3500*/  UMOV UR37, 0x80004020 ;  /* 0x8000402000257882 */ /* 0x000fe20000000000 */
[----:B------:R2:W-:Y:S01]  /*3510*/  UTCQMMA gdesc[UR40], gdesc[UR38], tmem[UR8], tmem[UR22], idesc[UR23], UPT ;  /* 0x00ff1626280075ea */ /* 0x0005e2000b800308 */
[----:B------:R-:W-:Y:S01]  /*3520*/  UMOV UR35, 0x40004040 ;  /* 0x4000404000237882 */ /* 0x000fe20000000000 */
[----:B------:R-:W-:Y:S01]  /*3530*/  UMOV UR33, 0x80004020 ;  /* 0x8000402000217882 */ /* 0x000fe20000000000 */
[----:B------:R-:W-:Y:S01]  /*3540*/  UMOV UR31, 0x40004040 ;  /* 0x40004040001f7882 */ /* 0x000fe20000000000 */
[----:B------:R2:W-:Y:S01]  /*3550*/  UTCQMMA gdesc[UR36], gdesc[UR34], tmem[UR8], tmem[UR20], idesc[UR21], UPT ;  /* 0x00ff1422240075ea */ /* 0x0005e2000b800308 */
[----:B------:R2:W-:Y:S01]  /*3560*/  UTCQMMA gdesc[UR32], gdesc[UR30], tmem[UR8], tmem[UR18], idesc[UR19], UPT ;  /* 0x00ff121e200075ea */ /* 0x0005e2000b800308 */
[----:B------:R2:W-:Y:S01]  /*3570*/  UTCBAR [UR6], URZ ;  /* 0x000000ff060073e9 */ /* 0x0005e200080000ff */
[----:B------:R-:W-:Y:S01]  /*3580*/  UMOV UR17, UR13 ;  /* 0x0000000d00117c82 */ /* 0x000fe20008000000 */
[----:B------:R-:W-:Y:S05]  /*3590*/  BRA.U UP0, `(.L_x_59) ;  /* 0xfffffffd00507547 */ /* 0x000fea000b83ffff */
.L_x_56:
[----:B------:R-:W-:Y:S01]  /*35a0*/  UIADD3 UR14, UPT, UPT, UR14, 0x1, URZ ;  /* 0x000000010e0e7890 */ /* 0x000fe2000fffe0ff */
[C---:B------:R-:W-:Y:S01]  /*35b0*/  ISETP.NE.AND P0, PT, R10.reuse, 0x2, PT ;  /* 0x000000020a00780c */ /* 0x040fe20003f05270 */
[----:B------:R-:W-:Y:S02]  /*35c0*/  UIADD3 UR7, UPT, UPT, UR7, 0xc0, URZ ;  /* 0x000000c007077890 */ /* 0x000fe4000fffe0ff */
[----:B------:R-:W-:Y:S01]  /*35d0*/  UISETP.NE.AND UP0, UPT, UR14, 0x4, UPT ;  /* 0x000000040e00788c */ /* 0x000fe2000bf05270 */
[----:B-12---:R-:W-:Y:S02]  /*35e0*/  SEL R0, RZ, 0x1, P0 ;  /* 0x00000001ff007807 */ /* 0x006fe40000000000 */
[----:B------:R-:W-:Y:S01]  /*35f0*/  SEL R10, R10, RZ, P0 ;  /* 0x000000ff0a0a7207 */ /* 0x000fe20000000000 */
[----:B------:R-:W-:Y:S01]  /*3600*/  USEL UR6, URZ, 0x1, UP0 ;  /* 0x00000001ff067887 */ /* 0x000fe20008000000 */
[----:B------:R-:W-:Y:S01]  /*3610*/  LOP3.LUT R9, R9, R0, RZ, 0x3c, !PT ;  /* 0x0000000009097212 */ /* 0x000fe200078e3cff */
[----:B------:R-:W-:Y:S01]  /*3620*/  USEL UR14, UR14, URZ, UP0 ;  /* 0x000000ff0e0e7287 */ /* 0x000fe20008000000 */
[----:B------:R1:W-:Y:S03]  /*3630*/  UTCBAR [UR7], URZ ;  /* 0x000000ff070073e9 */ /* 0x0003e600080000ff */
[----:B------:R-:W-:Y:S01]  /*3640*/  LOP3.LUT R11, R11, UR6, RZ, 0x3c, !PT ;  /* 0x000000060b0b7c12 */ /* 0x000fe2000f8e3cff */
[----:B------:R-:W-:Y:S07]  /*3650*/  @P1 BRA `(.L_x_60) ;  /* 0xfffffff800881947 */ /* 0x000fee000383ffff */
[----:B------:R-:W2:Y:S01]  /*3660*/  S2UR UR4, SR_CgaCtaId ;  /* 0x00000000000479c3 */ /* 0x000ea20000008800 */
[----:B------:R-:W-:Y:S01]  /*3670*/  ELECT P0, URZ, PT ;  /* 0x0000000000ff782f */ /* 0x000fe20003800000 */
[----:B------:R-:W-:Y:S01]  /*3680*/  IMAD.MOV.U32 R0, RZ, RZ, 0x1 ;  /* 0x00000001ff007424 */ /* 0x000fe200078e00ff */
[----:B------:R-:W-:Y:S01]  /*3690*/  UIADD3 UR5, UPT, UPT, UR5, 0xe0, URZ ;  /* 0x000000e005057890 */ /* 0x000fe2000fffe0ff */
[----:B------:R-:W-:Y:S01]  /*36a0*/  SHF.L.U32 R2, R11, 0x1f, RZ ;  /* 0x0000001f0b027819 */ /* 0x000fe200000006ff */
[----:B------:R-:W-:-:S03]  /*36b0*/  UMOV UR6, 0x40 ;  /* 0x0000004000067882 */ /* 0x000fc60000000000 */
[----:B------:R-:W-:Y:S01]  /*36c0*/  UVIRTCOUNT.DEALLOC.SMPOOL 0x80 ;  /* 0x000000800000784c */ /* 0x000fe20000000000 */
[----:B--2---:R-:W-:Y:S02]  /*36d0*/  ULEA UR4, UR4, UR6, 0x18 ;  /* 0x0000000604047291 */ /* 0x004fe4000f8ec0ff */
[----:B------:R-:W-:-:S07]  /*36e0*/  ULEA UR6, UR14, UR5, 0x3 ;  /* 0x000000050e067291 */ /* 0x000fce000f8e18ff */
[----:B------:R2:W-:Y:S02]  /*36f0*/  @P0 STS.U8 [UR4+0x1c], R0 ;  /* 0x00001c00ff000988 */ /* 0x0005e40008000004 */
[----:B------:R-:W4:Y:S02]  /*3700*/  SYNCS.PHASECHK.TRANS64.TRYWAIT P0, [UR6], R2 ;  /* 0x00000002ff0075a7 */ /* 0x000f240008001106 */
[----:B--2-4-:R-:W-:Y:S05]  /*3710*/  @!P0 BRA `(.L_x_61) ;  /* 0x0000005c00e08947 */ /* 0x014fea0003800000 */
.L_x_148:
[----:B-1----:R-:W-:-:S04]  /*3720*/  UIADD3 UR7, UPT, UPT, UR14, 0x1, URZ ;  /* 0x000000010e077890 */ /* 0x002fc8000fffe0ff */
[----:B------:R-:W-:-:S04]  /*3730*/  UISETP.NE.AND UP0, UPT, UR7, 0x4, UPT ;  /* 0x000000040700788c */ /* 0x000fc8000bf05270 */
[----:B------:R-:W-:Y:S02]  /*3740*/  USEL UR8, URZ, 0x1, UP0 ;  /* 0x00000001ff087887 */ /* 0x000fe40008000000 */
[----:B------:R-:W-:-:S04]  /*3750*/  USEL UR7, UR7, URZ, UP0 ;  /* 0x000000ff07077287 */ /* 0x000fc80008000000 */
[----:B------:R-:W-:Y:S01]  /*3760*/  ULEA UR6, UR7, UR5, 0x3 ;  /* 0x0000000507067291 */ /* 0x000fe2000f8e18ff */
[----:B--2---:R-:W-:-:S04]  /*3770*/  LOP3.LUT R2, R11, UR8, RZ, 0x3c, !PT ;  /* 0x000000080b027c12 */ /* 0x004fc8000f8e3cff */
[----:B------:R-:W-:-:S04]  /*3780*/  SHF.L.U32 R3, R2, 0x1f, RZ ;  /* 0x0000001f02037819 */ /* 0x000fc800000006ff */
[----:B------:R-:W1:Y:S02]  /*3790*/  SYNCS.PHASECHK.TRANS64.TRYWAIT P0, [UR6], R3 ;  /* 0x00000003ff0075a7 */ /* 0x000e640008001106 */
[----:B-1----:R-:W-:Y:S05]  /*37a0*/  @!P0 BRA `(.L_x_62) ;  /* 0x0000005c00d48947 */ /* 0x002fea0003800000 */
.L_x_150:
        /* <DEDUP_REMOVED lines=9> */
.L_x_152:
[----:B------:R-:W-:-:S04]  /*3840*/  UIADD3 UR7, UPT, UPT, UR7, 0x1, URZ ;  /* 0x0000000107077890 */ /* 0x000fc8000fffe0ff */
[----:B------:R-:W-:-:S04]  /*3850*/  UISETP.NE.AND UP0, UPT, UR7, 0x4, UPT ;  /* 0x000000040700788c */ /* 0x000fc8000bf05270 */
[----:B------:R-:W-:Y:S02]  /*3860*/  USEL UR6, URZ, 0x1, UP0 ;  /* 0x00000001ff067887 */ /* 0x000fe40008000000 */
[----:B------:R-:W-:-:S04]  /*3870*/  USEL UR7, UR7, URZ, UP0 ;  /* 0x000000ff07077287 */ /* 0x000fc80008000000 */
[----:B------:R-:W-:Y:S01]  /*3880*/  ULEA UR7, UR7, UR5, 0x3 ;  /* 0x0000000507077291 */ /* 0x000fe2000f8e18ff */
[----:B------:R-:W-:-:S04]  /*3890*/  LOP3.LUT R2, R2, UR6, RZ, 0x3c, !PT ;  /* 0x0000000602027c12 */ /* 0x000fc8000f8e3cff */
[----:B------:R-:W-:-:S04]  /*38a0*/  SHF.L.U32 R2, R2, 0x1f, RZ ;  /* 0x0000001f02027819 */ /* 0x000fc800000006ff */
[----:B------:R-:W2:Y:S02]  /*38b0*/  SYNCS.PHASECHK.TRANS64.TRYWAIT P0, [UR7], R2 ;  /* 0x00000002ff0075a7 */ /* 0x000ea40008001107 */
[----:B--2---:R-:W-:Y:S05]  /*38c0*/  @!P0 BRA `(.L_x_64) ;  /* 0x0000005c00bc8947 */ /* 0x004fea0003800000 */
.L_x_154:
[----:B------:R-:W-:Y:S01]  /*38d0*/  NOP ;  /* 0x0000000000007918 */ /* 0x000fe20000000000 */
[----:B-1----:R-:W1:Y:S01]  /*38e0*/  LDS R0, [UR4+0x14] ;  /* 0x00001404ff007984 */ /* 0x002e620008000800 */
[----:B------:R-:W-:Y:S01]  /*38f0*/  ULOP3.LUT UR6, UR16, 0xffff, URZ, 0xc0, !UPT ;  /* 0x0000ffff10067892 */ /* 0x000fe2000f8ec0ff */
[----:B------:R-:W-:Y:S01]  /*3900*/  UMOV UR8, 0xffff ;  /* 0x0000ffff00087882 */ /* 0x000fe20000000000 */
[----:B------:R-:W-:Y:S02]  /*3910*/  UMOV UR5, 0x1 ;  /* 0x0000000100057882 */ /* 0x000fe40000000000 */
[----:B------:R-:W-:-:S04]  /*3920*/  USHF.R.U32.HI UR6, URZ, 0x5, UR6 ;  /* 0x00000005ff067899 */ /* 0x000fc80008011606 */
[----:B------:R-:W-:Y:S02]  /*3930*/  USHF.L.U32 UR8, UR8, UR6, URZ ;  /* 0x0000000608087299 */ /* 0x000fe400080006ff */
[----:B------:R-:W-:-:S04]  /*3940*/  USHF.L.U32 UR5, UR5, UR6, URZ ;  /* 0x0000000605057299 */ /* 0x000fc800080006ff */
[----:B-1----:R-:W-:-:S04]  /*3950*/  LOP3.LUT R0, R0, UR8, RZ, 0xc0, !PT ;  /* 0x0000000800007c12 */ /* 0x002fc8000f8ec0ff */
[----:B------:R-:W-:-:S13]  /*3960*/  ISETP.NE.AND P0, PT, R0, UR8, PT ;  /* 0x0000000800007c0c */ /* 0x000fda000bf05270 */
[----:B------:R-:W-:Y:S05]  /*3970*/  @P0 BRA `(.L_x_65) ;  /* 0x0000000000580947 */ /* 0x000fea0003800000 */
[----:B------:R-:W1:Y:S02]  /*3980*/  LDS R0, [UR4+0x18] ;  /* 0x00001804ff007984 */ /* 0x000e640008000800 */
[----:B-1----:R-:W-:-:S04]  /*3990*/  LOP3.LUT R0, R0, UR5, RZ, 0xc0, !PT ;  /* 0x0000000500007c12 */ /* 0x002fc8000f8ec0ff */
[----:B------:R-:W-:-:S13]  /*39a0*/  ISETP.NE.AND P0, PT, R0, UR5, PT ;  /* 0x0000000500007c0c */ /* 0x000fda000bf05270 */
[----:B------:R-:W-:Y:S05]  /*39b0*/  @P0 BRA `(.L_x_66) ;  /* 0x00000000003c0947 */ /* 0x000fea0003800000 */
[----:B------:R-:W1:Y:S01]  /*39c0*/  S2R R2, SR_LANEID ;  /* 0x0000000000027919 */ /* 0x000e620000000000 */
[----:B------:R-:W-:Y:S01]  /*39d0*/  ULOP3.LUT UR8, URZ, UR8, URZ, 0x33, !UPT ;  /* 0x00000008ff087292 */ /* 0x000fe2000f8e33ff */
[----:B------:R-:W-:Y:S02]  /*39e0*/  VOTEU.ANY UR7, UPT, PT ;  /* 0x0000000000077886 */ /* 0x000fe400038e0100 */
[----:B------:R-:W-:-:S03]  /*39f0*/  UFLO.U32 UR7, UR7 ;  /* 0x00000007000772bd */ /* 0x000fc600080e0000 */
[----:B------:R-:W-:-:S04]  /*3a00*/  IMAD.U32 R0, RZ, RZ, UR8 ;  /* 0x00000008ff007e24 */ /* 0x000fc8000f8e00ff */
[----:B------:R2:W4:Y:S02]  /*3a10*/  REDUX UR6, R0 ;  /* 0x00000000000673c4 */ /* 0x0005240000000000 */
[----:B------:R1:W-:Y:S02]  /*3a20*/  UTCATOMSWS.AND URZ, UR8 ;  /* 0x0000000800ff79e3 */ /* 0x0003e40008000000 */
[----:B-1----:R-:W-:Y:S02]  /*3a30*/  ISETP.EQ.U32.AND P0, PT, R2, UR7, PT ;  /* 0x0000000702007c0c */ /* 0x002fe4000bf02070 */
[----:B--2---:R-:W-:Y:S02]  /*3a40*/  LOP3.LUT R0, RZ, UR5, RZ, 0x33, !PT ;  /* 0x00000005ff007c12 */ /* 0x004fe4000f8e33ff */
[----:B----4-:R-:W-:Y:S02]  /*3a50*/  MOV R2, UR6 ;  /* 0x0000000600027c02 */ /* 0x010fe40008000f00 */
[----:B------:R-:W1:Y:S07]  /*3a60*/  REDUX UR5, R0 ;  /* 0x00000000000573c4 */ /* 0x000e6e0000000000 */
[----:B------:R2:W-:Y:S01]  /*3a70*/  @P0 ATOMS.AND RZ, [UR4+0x14], R2 ;  /* 0x00001402ffff098c */ /* 0x0005e2000a800004 */
[----:B-1----:R-:W-:-:S05]  /*3a80*/  IMAD.U32 R0, RZ, RZ, UR5 ;  /* 0x00000005ff007e24 */ /* 0x002fca000f8e00ff */
[----:B------:R2:W-:Y:S01]  /*3a90*/  @P0 ATOMS.AND RZ, [UR4+0x18], R0 ;  /* 0x00001800ffff098c */ /* 0x0005e2000a800004 */
[----:B------:R-:W-:Y:S05]  /*3aa0*/  BRA `(.L_x_67) ;  /* 0x0000000000147947 */ /* 0x000fea0003800000 */
.L_x_66:
[----:B------:R-:W-:Y:S02]  /*3ab0*/  MOV R2, 0x3ad0 ;  /* 0x00003ad000027802 */ /* 0x000fe40000000f00 */
[----:B---3-5:R-:W-:Y:S05]  /*3ac0*/  CALL.REL.NOINC `($__internal_0_$__cuda_sm10x_tcgen05_guardrail_trap_col_being_dealloced_not_returned_by_alloc) ;  /* 0x0000006000a07944 */ /* 0x028fea0003c00000 */
[----:B------:R-:W-:Y:S05]  /*3ad0*/  BRA `(.L_x_67) ;  /* 0x0000000000087947 */ /* 0x000fea0003800000 */
.L_x_65:
[----:B------:R-:W-:Y:S02]  /*3ae0*/  MOV R2, 0x3b00 ;  /* 0x00003b0000027802 */ /* 0x000fe40000000f00 */
[----:B---3-5:R-:W-:Y:S05]  /*3af0*/  CALL.REL.NOINC `($__internal_2_$__cuda_sm10x_tcgen05_guardrail_trap_unallocated_columns_being_dealloced) ;  /* 0x0000006000ac7944 */ /* 0x028fea0003c00000 */
.L_x_67:
[----:B------:R-:W-:Y:S01]  /*3b00*/  NOP ;  /* 0x0000000000007918 */ /* 0x000fe20000000000 */
[----:B------:R-:W-:Y:S05]  /*3b10*/  EXIT ;  /* 0x000000000000794d */ /* 0x000fea0003800000 */
.L_x_49:
[----:B------:R-:W-:-:S09]  /*3b20*/  UISETP.NE.OR UP2, UPT, UR8, 0x3, !UP2 ;  /* 0x000000030800788c */ /* 0x000fd2000d745670 */
[----:B------:R-:W-:Y:S05]  /*3b30*/  BRA.U UP2, `(.L_x_68) ;  /* 0x0000001102087547 */ /* 0x000fea000b800000 */
[----:B------:R-:W1:Y:S01]  /*3b40*/  LDC R0, c[0x0][0xb30] ;  /* 0x0002cc00ff007b82 */ /* 0x000e620000000800 */
[----:B------:R-:W2:Y:S01]  /*3b50*/  LDCU.64 UR8, c[0x0][0x888] ;  /* 0x00011100ff0877ac */ /* 0x000ea20008000a00 */
[----:B------:R-:W-:Y:S02]  /*3b60*/  HFMA2 R27, -RZ, RZ, 0, 0 ;  /* 0x00000000ff1b7431 */ /* 0x000fe400000001ff */
[----:B------:R-:W-:Y:S01]  /*3b70*/  IMAD.MOV.U32 R29, RZ, RZ, 0x1 ;  /* 0x00000001ff1d7424 */ /* 0x000fe200078e00ff */
[----:B------:R-:W-:Y:S01]  /*3b80*/  MOV R25, 0x1000 ;  /* 0x0000100000197802 */ /* 0x000fe20000000f00 */
[----:B------:R-:W4:Y:S01]  /*3b90*/  LDCU.64 UR4, c[0x0][0x890] ;  /* 0x00011200ff0477ac */ /* 0x000f220008000a00 */
[----:B------:R-:W-:Y:S01]  /*3ba0*/  IMAD.MOV.U32 R28, RZ, RZ, RZ ;  /* 0x000000ffff1c7224 */ /* 0x000fe200078e00ff */
[----:B------:R-:W3:Y:S01]  /*3bb0*/  LDC R24, c[0x0][0x370] ;  /* 0x0000dc00ff187b82 */ /* 0x000ee20000000800 */
[----:B------:R-:W-:Y:S01]  /*3bc0*/  UMOV UR7, 0x400 ;  /* 0x0000040000077882 */ /* 0x000fe20000000000 */
[----:B------:R-:W-:-:S02]  /*3bd0*/  UPLOP3.LUT UP1, UPT, UPT, UPT, UPT, 0x40, 0x4 ;  /* 0x000000000004789c */ /* 0x000fc40003f2e870 */
[----:B------:R-:W-:-:S04]  /*3be0*/  ULEA UR7, UR37, UR7, 0x18 ;  /* 0x0000000725077291 */ /* 0x000fc8000f8ec0ff */
[----:B------:R-:W3:Y:S01]  /*3bf0*/  LDC R3, c[0x0][0xb0c] ;  /* 0x0002c300ff037b82 */ /* 0x000ee20000000800 */
[----:B------:R-:W-:Y:S02]  /*3c00*/  UIADD3 UR13, UPT, UPT, UR7, 0x68, URZ ;  /* 0x00000068070d7890 */ /* 0x000fe4000fffe0ff */
[----:B--2---:R-:W-:Y:S02]  /*3c10*/  UISETP.NE.U32.AND UP2, UPT, UR8, URZ, UPT ;  /* 0x000000ff0800728c */ /* 0x004fe4000bf45070 */
[----:B------:R-:W-:Y:S02]  /*3c20*/  UIADD3 UR33, UPT, UPT, UR7, 0x50, URZ ;  /* 0x0000005007217890 */ /* 0x000fe4000fffe0ff */
[----:B----4-:R-:W-:Y:S01]  /*3c30*/  UISETP.NE.U32.AND UP3, UPT, UR4, URZ, UPT ;  /* 0x000000ff0400728c */ /* 0x010fe2000bf65070 */
[----:B------:R-:W2:Y:S01]  /*3c40*/  LDC R18, c[0x0][0xb20] ;  /* 0x0002c800ff127b82 */ /* 0x000ea20000000800 */
[----:B-1----:R-:W-:Y:S01]  /*3c50*/  ISETP.NE.AND P1, PT, R0, 0x1, PT ;  /* 0x000000010000780c */ /* 0x002fe20003f25270 */
[----:B------:R-:W-:-:S02]  /*3c60*/  UISETP.NE.AND.EX UP2, UPT, UR9, URZ, UPT, UP2 ;  /* 0x000000ff0900728c */ /* 0x000fc4000bf45320 */
[----:B------:R-:W-:Y:S02]  /*3c70*/  UIADD3 UR25, UPT, UPT, UR7, 0x58, URZ ;  /* 0x0000005807197890 */ /* 0x000fe4000fffe0ff */
[----:B------:R-:W-:Y:S02]  /*3c80*/  UIADD3 UR17, UPT, UPT, UR7, 0x60, URZ ;  /* 0x0000006007117890 */ /* 0x000fe4000fffe0ff */
[----:B------:R-:W1:Y:S01]  /*3c90*/  LDC.64 R30, c[0x0][0x348] ;  /* 0x0000d200ff1e7b82 */ /* 0x000e620000000a00 */
[----:B------:R-:W-:Y:S02]  /*3ca0*/  UPRMT UR13, UR37, 0x654, UR13 ;  /* 0x00000654250d7896 */ /* 0x000fe4000800000d */
[----:B------:R-:W-:-:S05]  /*3cb0*/  UISETP.NE.AND.EX UP3, UPT, UR5, URZ, UPT, UP3 ;  /* 0x000000ff0500728c */ /* 0x000fca000bf65330 */
[----:B------:R-:W4:Y:S08]  /*3cc0*/  LDC.64 R16, c[0x0][0xb10] ;  /* 0x0002c400ff107b82 */ /* 0x000f300000000a00 */
[----:B------:R-:W1:Y:S08]  /*3cd0*/  LDC.64 R6, c[0x0][0xb18] ;  /* 0x0002c600ff067b82 */ /* 0x000e700000000a00 */
[----:B------:R-:W1:Y:S08]  /*3ce0*/  LDC.64 R4, c[0x0][0xb28] ;  /* 0x0002ca00ff047b82 */ /* 0x000e700000000a00 */
[----:B--23--:R-:W1:Y:S02]  /*3cf0*/  LDC R19, c[0x0][0x374] ;  /* 0x0000dd00ff137b82 */ /* 0x00ce640000000800 */
.L_x_79:
[C---:B------:R-:W-:Y:S02]  /*3d00*/  LEA R0, R28.reuse, UR7, 0x3 ;  /* 0x000000071c007c11 */ /* 0x040fe4000f8e18ff */
[----:B------:R-:W-:Y:S02]  /*3d10*/  SHF.L.U32 R2, R27, 0x1f, RZ ;  /* 0x0000001f1b027819 */ /* 0x000fe400000006ff */
[----:B------:R-:W-:Y:S02]  /*3d20*/  LEA R20, R28, UR7, 0x4 ;  /* 0x000000071c147c11 */ /* 0x000fe4000f8e20ff */
[----:B--2---:R-:W2:Y:S02]  /*3d30*/  SYNCS.PHASECHK.TRANS64.TRYWAIT P0, [R0+URZ+0xa0], R2 ;  /* 0x0000a002000075a7 */ /* 0x004ea400080011ff */
[----:B--2---:R-:W-:Y:S05]  /*3d40*/  @!P0 BRA `(.L_x_69) ;  /* 0x0000005800b48947 */ /* 0x004fea0003800000 */
.L_x_155:
[----:B------:R-:W-:Y:S01]  /*3d50*/  ISETP.GE.AND P0, PT, R40, 0x1, PT ;  /* 0x000000012800780c */ /* 0x000fe20003f06270 */
[----:B------:R-:W3:Y:S01]  /*3d60*/  LDS.128 R20, [R20+0x130] ;  /* 0x0001300014147984 */ /* 0x000ee20000000c00 */
[----:B--2---:R-:W-:Y:S01]  /*3d70*/  VIADD R0, R0, 0xb0 ;  /* 0x000000b000007836 */ /* 0x004fe20000000000 */
[----:B------:R-:W-:Y:S01]  /*3d80*/  @!PT LDS RZ, [RZ] ;  /* 0x00000000fffff984 */ /* 0x000fe20000000800 */
[----:B------:R-:W-:Y:S01]  /*3d90*/  @!PT LDS RZ, [RZ] ;  /* 0x00000000fffff984 */ /* 0x000fe20000000800 */
[----:B------:R-:W-:Y:S01]  /*3da0*/  @!PT LDS RZ, [RZ] ;  /* 0x00000000fffff984 */ /* 0x000fe20000000800 */
[----:B------:R-:W-:Y:S01]  /*3db0*/  @!PT LDS RZ, [RZ] ;  /* 0x00000000fffff984 */ /* 0x000fe20000000800 */
[----:B------:R2:W-:Y:S06]  /*3dc0*/  MEMBAR.ALL.CTA ;  /* 0x0000000000007992 */ /* 0x0005ec0000008000 */
[----:B--2---:R-:W2:Y:S01]  /*3dd0*/  FENCE.VIEW.ASYNC.S ;  /* 0x00000000000073c6 */ /* 0x004ea20000000000 */
[----:B------:R-:W-:Y:S04]  /*3de0*/  PRMT R0, RZ, 0x654, R0 ;  /* 0x00000654ff007816 */ /* 0x000fe80000000000 */
[----:B--2---:R2:W-:Y:S01]  /*3df0*/  SYNCS.ARRIVE.TRANS64.RED.A1T0 RZ, [R0+URZ], RZ ;  /* 0x000000ff00ff79a7 */ /* 0x0045e200081004ff */
[----:B---3--:R-:W-:Y:S11]  /*3e00*/  LOP3.LUT P3, RZ, R22, 0x1, RZ, 0xc0, !PT ;  /* 0x0000000116ff7812 */ /* 0x008ff6000786c0ff */
[----:B------:R-:W-:Y:S02]  /*3e10*/  @!UPT UIADD3 URZ, UPT, UPT, URZ, URZ, URZ ;  /* 0x000000fffffff290 */ /* 0x000fe4000fffe0ff */
[----:B------:R-:W-:Y:S02]  /*3e20*/  @P3 MOV R11, R20 ;  /* 0x00000014000b3202 */ /* 0x000fe40000000f00 */
[----:B------:R-:W-:Y:S01]  /*3e30*/  @P3 LOP3.LUT R10, R21, 0xffff, RZ, 0xc0, !PT ;  /* 0x0000ffff150a3812 */ /* 0x000fe200078ec0ff */
[----:B--2---:R-:W-:Y:S06]  /*3e40*/  @!P0 BRA `(.L_x_70) ;  /* 0x0000000000a48947 */ /* 0x004fec0003800000 */
[-C--:B-1----:R-:W-:Y:S01]  /*3e50*/  IMAD.HI.U32 R0, R19, R7.reuse, RZ ;  /* 0x0000000713007227 */ /* 0x082fe200078e00ff */
[----:B------:R-:W-:Y:S02]  /*3e60*/  ISETP.NE.AND P0, PT, R6, 0x1, PT ;  /* 0x000000010600780c */ /* 0x000fe40003f05270 */
[----:B------:R-:W-:Y:S01]  /*3e70*/  ISETP.NE.AND P2, PT, R40, 0x1, PT ;  /* 0x000000012800780c */ /* 0x000fe20003f45270 */
[----:B----4-:R-:W-:Y:S01]  /*3e80*/  IMAD.HI.U32 R9, R24, R16, RZ ;  /* 0x0000001018097227 */ /* 0x010fe200078e00ff */
[----:B------:R-:W-:Y:S02]  /*3e90*/  SHF.R.U32.HI R0, RZ, R18, R0 ;  /* 0x00000012ff007219 */ /* 0x000fe40000011600 */
[----:B------:R-:W-:Y:S01]  /*3ea0*/  ISETP.NE.AND P4, PT, R3, 0x1, PT ;  /* 0x000000010300780c */ /* 0x000fe20003f85270 */
[----:B------:R-:W-:Y:S01]  /*3eb0*/  IMAD.HI.U32 R13, R10, R7, RZ ;  /* 0x000000070a0d7227 */ /* 0x000fe200078e00ff */
[----:B------:R-:W-:Y:S02]  /*3ec0*/  SHF.R.U32.HI R9, RZ, R17, R9 ;  /* 0x00000011ff097219 */ /* 0x000fe40000011609 */
[----:B------:R-:W-:Y:S01]  /*3ed0*/  SEL R0, R19, R0, !P0 ;  /* 0x0000000013007207 */ /* 0x000fe20004000000 */
[----:B------:R-:W-:Y:S01]  /*3ee0*/  IMAD.HI.U32 R12, R11, R16, RZ ;  /* 0x000000100b0c7227 */ /* 0x000fe200078e00ff */
[----:B------:R-:W-:Y:S03]  /*3ef0*/  SEL R9, R24, R9, !P4 ;  /* 0x0000000918097207 */ /* 0x000fe60006000000 */
[-C--:B------:R-:W-:Y:S01]  /*3f00*/  IMAD.HI.U32 R8, R0, R4.reuse, RZ ;  /* 0x0000000400087227 */ /* 0x080fe200078e00ff */
[----:B------:R-:W-:Y:S03]  /*3f10*/  SHF.R.U32.HI R12, RZ, R17, R12 ;  /* 0x00000011ff0c7219 */ /* 0x000fe6000001160c */
[----:B------:R-:W-:Y:S01]  /*3f20*/  IMAD.HI.U32 R2, R9, R4, RZ ;  /* 0x0000000409027227 */ /* 0x000fe200078e00ff */
[-C--:B------:R-:W-:Y:S02]  /*3f30*/  @P2 SHF.R.U32.HI R0, RZ, R5.reuse, R8 ;  /* 0x00000005ff002219 */ /* 0x080fe40000011608 */
[----:B------:R-:W-:Y:S02]  /*3f40*/  SHF.R.U32.HI R8, RZ, R18, R13 ;  /* 0x00000012ff087219 */ /* 0x000fe4000001160d */
[----:B------:R-:W-:Y:S01]  /*3f50*/  @P2 SHF.R.U32.HI R9, RZ, R5, R2 ;  /* 0x00000005ff092219 */ /* 0x000fe20000011602 */
[----:B------:R-:W-:Y:S01]  /*3f60*/  IMAD R0, R40, R0, RZ ;  /* 0x0000000028007224 */ /* 0x000fe200078e02ff */
[----:B------:R-:W-:Y:S02]  /*3f70*/  SEL R8, R10, R8, !P0 ;  /* 0x000000080a087207 */ /* 0x000fe40004000000 */
[----:B------:R-:W-:Y:S01]  /*3f80*/  SEL R2, R11, R12, !P4 ;  /* 0x0000000c0b027207 */ /* 0x000fe20006000000 */
[----:B------:R-:W-:Y:S01]  /*3f90*/  IMAD R12, R40, R9, RZ ;  /* 0x00000009280c7224 */ /* 0x000fe200078e02ff */
[C---:B------:R-:W-:Y:S01]  /*3fa0*/  ISETP.GE.AND P0, PT, R8.reuse, R0, PT ;  /* 0x000000000800720c */ /* 0x040fe20003f06270 */
[----:B------:R-:W-:Y:S03]  /*3fb0*/  IMAD.HI.U32 R0, R8, R4, RZ ;  /* 0x0000000408007227 */ /* 0x000fe600078e00ff */
[----:B------:R-:W-:Y:S02]  /*3fc0*/  ISETP.GE.OR P0, PT, R2, R12, P0 ;  /* 0x0000000c0200720c */ /* 0x000fe40000706670 */
[-C--:B------:R-:W-:Y:S04]  /*3fd0*/  SHF.R.U32.HI R0, RZ, R5.reuse, R0 ;  /* 0x00000005ff007219 */ /* 0x080fe80000011600 */
[----:B------:R-:W-:Y:S05]  /*3fe0*/  SEL R13, R8, R0, !P2 ;  /* 0x00000000080d7207 */ /* 0x000fea0005000000 */
[----:B------:R-:W-:Y:S02]  /*3ff0*/  IMAD.MOV R12, RZ, RZ, -R13 ;  /* 0x000000ffff0c7224 */ /* 0x000fe400078e0a0d */
[----:B------:R-:W-:Y:S04]  /*4000*/  @!P0 IMAD.HI.U32 R0, R2, R4, RZ ;  /* 0x0000000402008227 */ /* 0x000fe800078e00ff */
[----:B------:R-:W-:Y:S01]  /*4010*/  IMAD R12, R40, R12, R8 ;  /* 0x0000000c280c7224 */ /* 0x000fe200078e0208 */
[----:B------:R-:W-:Y:S04]  /*4020*/  @!P0 SHF.R.U32.HI R0, RZ, R5, R0 ;  /* 0x00000005ff008219 */ /* 0x000fe80000011600 */
[----:B------:R-:W-:Y:S04]  /*4030*/  @!P0 SEL R0, R2, R0, !P2 ;  /* 0x0000000002008207 */ /* 0x000fe80005000000 */
[----:B------:R-:W-:Y:S01]  /*4040*/  @!P0 IADD3 R13, PT, PT, R13, -R0, RZ ;  /* 0x800000000d0d8210 */ /* 0x000fe20007ffe0ff */
[----:B------:R-:W-:Y:S01]  /*4050*/  @!P0 IMAD R0, R9, R12, R0 ;  /* 0x0000000c09008224 */ /* 0x000fe200078e0200 */
[----:B------:R-:W-:Y:S01]  /*4060*/  IADD3 R9, PT, PT, -R8, RZ, RZ ;  /* 0x000000ff08097210 */ /* 0x000fe20007ffe1ff */
[--C-:B------:R-:W-:Y:S02]  /*4070*/  IMAD.MOV R12, RZ, RZ, -R2.reuse ;  /* 0x000000ffff0c7224 */ /* 0x100fe400078e0a02 */
[----:B------:R-:W-:Y:S02]  /*4080*/  @!P0 IMAD R8, R13, R40, R2 ;  /* 0x000000280d088224 */ /* 0x000fe400078e0202 */
[----:B------:R-:W-:Y:S02]  /*4090*/  @!P0 IMAD.MOV.U32 R2, RZ, RZ, R0 ;  /* 0x000000ffff028224 */ /* 0x000fe400078e0000 */
[----:B------:R-:W-:Y:S02]  /*40a0*/  IMAD R11, R3, R12, R11 ;  /* 0x0000000c030b7224 */ /* 0x000fe400078e020b */
[----:B------:R-:W-:Y:S02]  /*40b0*/  IMAD R10, R6, R9, R10 ;  /* 0x00000009060a7224 */ /* 0x000fe400078e020a */
[----:B------:R-:W-:Y:S02]  /*40c0*/  IMAD R11, R2, R3, R11 ;  /* 0x00000003020b7224 */ /* 0x000fe400078e020b */
[----:B------:R-:W-:Y:S02]  /*40d0*/  IMAD R10, R8, R6, R10 ;  /* 0x00000006080a7224 */ /* 0x000fe400078e020a */
.L_x_70:
[----:B------:R-:W-:Y:S05]  /*40e0*/  BRA.U UP1, `(.L_x_71) ;  /* 0x0000000101107547 */ /* 0x000fea000b800000 */
[----:B------:R-:W-:Y:S04]  /*40f0*/  MOV R2, UR6 ;  /* 0x0000000600027c02 */ /* 0x000fe80008000f00 */
[----:B------:R-:W-:Y:S04]  /*4100*/  SHF.L.U32 R2, R2, 0x1f, RZ ;  /* 0x0000001f02027819 */ /* 0x000fe800000006ff */
[----:B------:R-:W2:Y:S02]  /*4110*/  SYNCS.PHASECHK.TRANS64.TRYWAIT P0, [UR7+0x98], R2 ;  /* 0x00009802ff0075a7 */ /* 0x000ea40008001107 */
[----:B--2---:R-:W-:Y:S05]  /*4120*/  @!P0 BRA `(.L_x_72) ;  /* 0x0000005400d08947 */ /* 0x004fea0003800000 */
.L_x_71:
[----:B------:R-:W-:Y:S02]  /*4130*/  R2UR UR35, R15 ;  /* 0x000000000f2372ca */ /* 0x000fe400000e0000 */
[----:B------:R-:W-:Y:S02]  /*4140*/  R2UR UR34, R14 ;  /* 0x000000000e2272ca */ /* 0x000fe400000e0000 */
[----:B------:R-:W-:Y:S02]  /*4150*/  ISETP.NE.U32.AND P2, PT, RZ, UR4, PT ;  /* 0x00000004ff007c0c */ /* 0x000fe4000bf45070 */
[----:B------:R-:W-:Y:S02]  /*4160*/  SHF.L.U32 R14, R29, 0x1f, RZ ;  /* 0x0000001f1d0e7819 */ /* 0x000fe400000006ff */
[----:B------:R-:W-:Y:S05]  /*4170*/  ISETP.NE.AND.EX P2, PT, RZ, UR5, PT, P2 ;  /* 0x00000005ff007c0c */ /* 0x000fea000bf45320 */
[----:B------:R-:W-:Y:S02]  /*4180*/  USHF.L.U32 UR35, UR35, 0x6, URZ ;  /* 0x0000000623237899 */ /* 0x000fe400080006ff */
[----:B------:R-:W-:Y:S01]  /*4190*/  USHF.L.U32 UR34, UR34, 0x8, URZ ;  /* 0x0000000822227899 */ /* 0x000fe200080006ff */
[----:B------:R-:W-:Y:S11]  /*41a0*/  BRA.U !UP3, `(.L_x_73) ;  /* 0x000000010b347547 */ /* 0x000ff6000b800000 */
[----:B------:R-:W-:Y:S01]  /*41b0*/  UPLOP3.LUT UP0, UPT, UPT, UPT, UP2, 0x80, 0x8 ;  /* 0x000000000008789c */ /* 0x000fe20003f0f020 */
[----:B--2---:R-:W-:Y:S02]  /*41c0*/  HFMA2 R0, -RZ, RZ, 0, 5.9604644775390625e-08 ;  /* 0x00000001ff007431 */ /* 0x004fe400000001ff */
[----:B------:R-:W-:Y:S03]  /*41d0*/  IMAD.MOV.U32 R96, RZ, RZ, 0x1 ;  /* 0x00000001ff607424 */ /* 0x000fe600078e00ff */
[----:B------:R-:W-:Y:S05]  /*41e0*/  PLOP3.LUT P0, PT, PT, PT, UP0, 0x80, 0x8 ;  /* 0x000000000008781c */ /* 0x000fea0003f0f008 */
[----:B------:R-:W2:Y:S01]  /*41f0*/  @UP0 LDCU.64 UR10, c[0x0][0x888] ;  /* 0x00011100ff0a07ac */ /* 0x000ea20008000a00 */
[----:B------:R-:W-:Y:S07]  /*4200*/  @UP0 UIMAD UR8, UR36, UR4, URZ ;  /* 0x00000004240802a4 */ /* 0x000fee000f8e02ff */
[----:B------:R-:W-:Y:S01]  /*4210*/  @!P0 PRMT R96, R0, 0x7610, R96 ;  /* 0x0000761000608816 */ /* 0x000fe20000000060 */
[----:B--2---:R-:W-:Y:S03]  /*4220*/  @UP0 UIMAD.WIDE UR10, UR8, 0x4, UR10 ;  /* 0x00000004080a08a5 */ /* 0x004fe6000f8e020a */
[----:B------:R-:W2:Y:S03]  /*4230*/  @!UP0 LDCU UR8, c[0x0][0x880] ;  /* 0x00011000ff0887ac */ /* 0x000ea60008000800 */
[----:B------:R-:W-:Y:S01]  /*4240*/  IMAD.U32 R8, RZ, RZ, UR10 ;  /* 0x0000000aff087e24 */ /* 0x000fe2000f8e00ff */
[----:B------:R-:W-:Y:S05]  /*4250*/  MOV R9, UR11 ;  /* 0x0000000b00097c02 */ /* 0x000fea0008000f00 */
[----:B-----5:R3:W5:Y:S02]  /*4260*/  @P0 LDG.E R49, desc[UR46][R8.64] ;  /* 0x0000002e08310981 */ /* 0x020764000c1e1900 */
[----:B--23--:R-:W-:Y:S07]  /*4270*/  @!P0 IMAD.U32 R49, RZ, RZ, UR8 ;  /* 0x00000008ff318e24 */ /* 0x00cfee000f8e00ff */
.L_x_73:
[----:B-----5:R-:W-:Y:S01]  /*4280*/  @!P2 FSETP.EQ.AND P0, PT, R49, RZ, PT ;  /* 0x000000ff3100a20b */ /* 0x020fe20003f02000 */
[----:B------:R-:W-:Y:S01]  /*4290*/  @!UPT UIADD3 URZ, UPT, UPT, URZ, URZ, URZ ;  /* 0x000000fffffff290 */ /* 0x000fe2000fffe0ff */
[----:B------:R-:W-:Y:S11]  /*42a0*/  @!P2 BRA `(.L_x_74) ;  /* 0x000000000014a947 */ /* 0x000ff60003800000 */
[----:B------:R-:W-:Y:S02]  /*42b0*/  LOP3.LUT P2, RZ, R96, 0xff, RZ, 0xc0, !PT ;  /* 0x000000ff60ff7812 */ /* 0x000fe4000784c0ff */
[----:B------:R-:W-:Y:S04]  /*42c0*/  PLOP3.LUT P0, PT, PT, PT, UP0, 0x80, 0x8 ;  /* 0x000000000008781c */ /* 0x000fe80003f0f008 */
[----:B------:R-:W-:Y:S07]  /*42d0*/  PLOP3.LUT P0, PT, P0, PT, PT, 0x8, 0x80 ;  /* 0x000000000080781c */ /* 0x000fee000070e170 */
[----:B------:R-:W-:Y:S11]  /*42e0*/  @P2 FSETP.EQ.AND P0, PT, R49, RZ, PT ;  /* 0x000000ff3100220b */ /* 0x000ff60003f02000 */
[----:B------:R-:W-:Y:S02]  /*42f0*/  @!UPT UIADD3 URZ, UPT, UPT, URZ, URZ, URZ ;  /* 0x000000fffffff290 */ /* 0x000fe4000fffe0ff */
.L_x_74:
[----:B------:R-:W3:Y:S01]  /*4300*/  SYNCS.PHASECHK.TRANS64.TRYWAIT P2, [UR7+0x70], R14 ;  /* 0x0000700eff0075a7 */ /* 0x000ee20008041107 */
[----:B------:R-:W-:Y:S04]  /*4310*/  ELECT P4, URZ, PT ;  /* 0x0000000000ff782f */ /* 0x000fe80003880000 */
[----:B------:R-:W-:Y:S11]  /*4320*/  PLOP3.LUT P4, PT, P0, P4, PT, 0xf2, 0x2f ;  /* 0x00000000002f781c */ /* 0x000ff60000789e72 */
[----:B------:R-:W-:Y:S02]  /*4330*/  @!UPT UIADD3 URZ, UPT, UPT, URZ, URZ, URZ ;  /* 0x000000fffffff290 */ /* 0x000fe4000fffe0ff */
[----:B-1----:R-:W-:Y:S05]  /*4340*/  @!P4 IADD3 R8, P0, PT, R30, 0x580, RZ ;  /* 0x000005801e08c810 */ /* 0x002fea0007f1e0ff */
[----:B--2---:R-:W-:Y:S01]  /*4350*/  @!P4 IMAD.X R2, RZ, RZ, R31, P0 ;  /* 0x000000ffff02c224 */ /* 0x004fe200000e061f */
[----:B---3--:R-:W-:Y:S07]  /*4360*/  @!P2 BRA `(.L_x_75) ;  /* 0x000000540058a947 */ /* 0x008fee0003800000 */
.L_x_158:
[----:B------:R-:W-:Y:S01]  /*4370*/  @!P4 R2UR UR8, R2 ;  /* 0x000000000208c2ca */ /* 0x000fe200000e0000 */
[----:B------:R-:W-:Y:S01]  /*4380*/  VOTEU.ALL UP1, P4 ;  /* 0x0000000000ff7886 */ /* 0x000fe20002020000 */
[----:B------:R-:W-:Y:S01]  /*4390*/  @!P4 R2UR UR9, R8 ;  /* 0x000000000809c2ca */ /* 0x000fe200000e0000 */
[----:B-1----:R-:W-:Y:S01]  /*43a0*/  @!P4 IMAD.MOV.U32 R0, RZ, RZ, 0x1000 ;  /* 0x00001000ff00c424 */ /* 0x002fe200078e00ff */
[----:B------:R-:W-:Y:S01]  /*43b0*/  UMOV UR10, 0x0 ;  /* 0x00000000000a7882 */ /* 0x000fe20000000000 */
[----:B------:R-:W-:Y:S01]  /*43c0*/  UMOV UR11, 0x10000000 ;  /* 0x10000000000b7882 */ /* 0x000fe20000000000 */
[----:B------:R-:W-:Y:S01]  /*43d0*/  @!UP1 UIADD3 UR32, UPT, UPT, UR7, 0x200, URZ ;  /* 0x0000020007209890 */ /* 0x000fe2000fffe0ff */
[----:B------:R-:W-:Y:S06]  /*43e0*/  VOTEU.ALL UP1, P4 ;  /* 0x0000000000ff7886 */ /* 0x000fec0002020000 */
[----:B------:R-:W-:Y:S01]  /*43f0*/  IMAD.U32 R9, RZ, RZ, UR8 ;  /* 0x00000008ff097e24 */ /* 0x000fe2000f8e00ff */
[----:B------:R-:W-:Y:S01]  /*4400*/  UPRMT UR8, UR37, 0x654, UR33 ;  /* 0x0000065425087896 */ /* 0x000fe20008000021 */
[----:B------:R-:W-:Y:S03]  /*4410*/  IMAD.U32 R8, RZ, RZ, UR9 ;  /* 0x00000009ff087e24 */ /* 0x000fe6000f8e00ff */
[----:B------:R-:W-:Y:S02]  /*4420*/  @!P4 R2UR UR15, R9 ;  /* 0x00000000090fc2ca */ /* 0x000fe400000e0000 */
[----:B------:R-:W-:Y:S02]  /*4430*/  @!P4 R2UR UR14, R8 ;  /* 0x00000000080ec2ca */ /* 0x000fe400000e0000 */
[----:B------:R-:W-:Y:S05]  /*4440*/  @!P4 IADD3 R8, P0, PT, R30, 0x580, RZ ;  /* 0x000005801e08c810 */ /* 0x000fea0007f1e0ff */
[----:B------:R-:W-:Y:S06]  /*4450*/  @!P4 IMAD.X R2, RZ, RZ, R31, P0 ;  /* 0x000000ffff02c224 */ /* 0x000fec00000e061f */
[----:B------:R1:W-:Y:S01]  /*4460*/  @!UP1 UTMALDG.3D [UR32], [UR14], desc[UR10] ;  /* 0x00000a200e0095b4 */ /* 0x0003e20008011000 */
[----:B------:R1:W-:Y:S01]  /*4470*/  @!P4 SYNCS.ARRIVE.TRANS64.RED.A0TR RZ, [UR7+0x50], R0 ;  /* 0x00005000ffffc9a7 */ /* 0x0003e20008300407 */
[----:B------:R-:W-:Y:S01]  /*4480*/  SYNCS.ARRIVE.TRANS64.RED.A1T0 RZ, [UR8], RZ ;  /* 0x000000ffffff79a7 */ /* 0x000fe20008100408 */
[----:B------:R-:W2:Y:S02]  /*4490*/  SYNCS.PHASECHK.TRANS64.TRYWAIT P2, [UR7+0x78], R14 ;  /* 0x0000780eff0075a7 */ /* 0x000ea40008041107 */
[----:B-12---:R-:W-:Y:S05]  /*44a0*/  @!P2 BRA `(.L_x_76) ;  /* 0x000000540020a947 */ /* 0x006fea0003800000 */
.L_x_160:
[----:B------:R-:W-:Y:S01]  /*44b0*/  @!P4 R2UR UR8, R2 ;  /* 0x000000000208c2ca */ /* 0x000fe200000e0000 */
[----:B------:R-:W-:Y:S01]  /*44c0*/  VOTEU.ALL UP1, P4 ;  /* 0x0000000000ff7886 */ /* 0x000fe20002020000 */
[----:B------:R-:W-:Y:S01]  /*44d0*/  @!P4 R2UR UR9, R8 ;  /* 0x000000000809c2ca */ /* 0x000fe200000e0000 */
[----:B-1----:R-:W-:Y:S01]  /*44e0*/  @!P4 IMAD.MOV.U32 R0, RZ, RZ, 0x1000 ;  /* 0x00001000ff00c424 */ /* 0x002fe200078e00ff */
[----:B------:R-:W-:Y:S01]  /*44f0*/  UMOV UR10, 0x0 ;  /* 0x00000000000a7882 */ /* 0x000fe20000000000 */
[----:B------:R-:W-:Y:S01]  /*4500*/  UMOV UR11, 0x10000000 ;  /* 0x10000000000b7882 */ /* 0x000fe20000000000 */
[----:B------:R-:W-:Y:S02]  /*4510*/  @!UP1 UIADD3 UR26, UPT, UPT, UR34, 0x40, URZ ;  /* 0x00000040221a9890 */ /* 0x000fe4000fffe0ff */
[----:B------:R-:W-:Y:S01]  /*4520*/  @!UP1 UIADD3 UR24, UPT, UPT, UR7, 0x1200, URZ ;  /* 0x0000120007189890 */ /* 0x000fe2000fffe0ff */
[----:B------:R-:W-:Y:S01]  /*4530*/  VOTEU.ALL UP1, P4 ;  /* 0x0000000000ff7886 */ /* 0x000fe20002020000 */
[----:B------:R-:W-:Y:S01]  /*4540*/  UMOV UR27, UR35 ;  /* 0x00000023001b7c82 */ /* 0x000fe20008000000 */
[----:B------:R-:W-:Y:S02]  /*4550*/  UMOV UR28, UR36 ;  /* 0x00000024001c7c82 */ /* 0x000fe40008000000 */
        /* <DEDUP_REMOVED lines=12> */
.L_x_162:
[----:B------:R-:W2:Y:S01]  /*4620*/  LDC.64 R12, c[0x0][0xb18] ;  /* 0x0002c600ff0c7b82 */ /* 0x000ea20000000a00 */
[----:B------:R-:W-:Y:S01]  /*4630*/  @!P4 R2UR UR8, R2 ;  /* 0x000000000208c2ca */ /* 0x000fe200000e0000 */
[----:B------:R-:W-:Y:S01]  /*4640*/  VOTEU.ALL UP1, P4 ;  /* 0x0000000000ff7886 */ /* 0x000fe20002020000 */
[----:B------:R-:W-:Y:S01]  /*4650*/  @!P4 R2UR UR9, R8 ;  /* 0x000000000809c2ca */ /* 0x000fe200000e0000 */
[----:B-1----:R-:W-:Y:S01]  /*4660*/  @!P4 IMAD.MOV.U32 R0, RZ, RZ, 0x1000 ;  /* 0x00001000ff00c424 */ /* 0x002fe200078e00ff */
[----:B------:R-:W-:Y:S03]  /*4670*/  UMOV UR10, 0x0 ;  /* 0x00000000000a7882 */ /* 0x000fe60000000000 */
[----:B------:R-:W1:Y:S01]  /*4680*/  @!P1 LDC R2, c[0x0][0xb0c] ;  /* 0x0002c300ff029b82 */ /* 0x000e620000000800 */
[----:B------:R-:W-:Y:S01]  /*4690*/  @!UP1 UIADD3 UR18, UPT, UPT, UR34, 0x80, URZ ;  /* 0x0000008022129890 */ /* 0x000fe2000fffe0ff */
[----:B------:R-:W-:Y:S01]  /*46a0*/  @P3 SHF.R.U32.HI R26, RZ, 0x10, R21 ;  /* 0x00000010ff1a3819 */ /* 0x000fe20000011615 */
[----:B------:R-:W-:Y:S01]  /*46b0*/  @!UP1 UIADD3 UR16, UPT, UPT, UR7, 0x2200, URZ ;  /* 0x0000220007109890 */ /* 0x000fe2000fffe0ff */
[----:B------:R-:W-:Y:S01]  /*46c0*/  VIADD R28, R28, 0x1 ;  /* 0x000000011c1c7836 */ /* 0x000fe20000000000 */
[----:B------:R-:W-:Y:S01]  /*46d0*/  VOTEU.ALL UP1, P4 ;  /* 0x0000000000ff7886 */ /* 0x000fe20002020000 */
[----:B------:R-:W-:Y:S01]  /*46e0*/  UMOV UR11, 0x10000000 ;  /* 0x10000000000b7882 */ /* 0x000fe20000000000 */
[----:B------:R-:W-:Y:S01]  /*46f0*/  UMOV UR19, UR35 ;  /* 0x0000002300137c82 */ /* 0x000fe20008000000 */
[----:B------:R-:W-:Y:S01]  /*4700*/  IMAD.U32 R9, RZ, RZ, UR8 ;  /* 0x00000008ff097e24 */ /* 0x000fe2000f8e00ff */
[----:B------:R-:W-:Y:S01]  /*4710*/  UMOV UR20, UR36 ;  /* 0x0000002400147c82 */ /* 0x000fe20008000000 */
[----:B------:R-:W-:Y:S01]  /*4720*/  IMAD.U32 R8, RZ, RZ, UR9 ;  /* 0x00000009ff087e24 */ /* 0x000fe2000f8e00ff */
[----:B------:R-:W-:Y:S02]  /*4730*/  UPRMT UR8, UR37, 0x654, UR17 ;  /* 0x0000065425087896 */ /* 0x000fe40008000011 */
[----:B------:R-:W-:Y:S02]  /*4740*/  @!P4 R2UR UR15, R9 ;  /* 0x00000000090fc2ca */ /* 0x000fe400000e0000 */
[----:B------:R-:W-:Y:S02]  /*4750*/  @!P4 R2UR UR14, R8 ;  /* 0x00000000080ec2ca */ /* 0x000fe400000e0000 */
[----:B------:R-:W3:Y:S11]  /*4760*/  LDC.64 R8, c[0x0][0xb10] ;  /* 0x0002c400ff087b82 */ /* 0x000ef60000000a00 */
[----:B------:R1:W-:Y:S01]  /*4770*/  @!UP1 UTMALDG.3D [UR16], [UR14], desc[UR10] ;  /* 0x00000a100e0095b4 */ /* 0x0003e20008011000 */
[----:B------:R5:W-:Y:S01]  /*4780*/  @!P4 SYNCS.ARRIVE.TRANS64.RED.A0TR RZ, [UR7+0x60], R0 ;  /* 0x00006000ffffc9a7 */ /* 0x000be20008300407 */
[C---:B---3--:R-:W-:Y:S01]  /*4790*/  @!P1 IMAD.HI.U32 R8, R11.reuse, R8, RZ ;  /* 0x000000080b089227 */ /* 0x048fe200078e00ff */
[----:B--2---:R-:W-:Y:S02]  /*47a0*/  @!P1 ISETP.NE.AND P0, PT, R12, 0x1, PT ;  /* 0x000000010c00980c */ /* 0x004fe40003f05270 */
[----:B-1----:R-:W-:Y:S01]  /*47b0*/  @!P1 ISETP.NE.AND P2, PT, R2, 0x1, PT ;  /* 0x000000010200980c */ /* 0x002fe20003f45270 */
[----:B------:R-:W-:Y:S01]  /*47c0*/  SYNCS.ARRIVE.TRANS64.RED.A1T0 RZ, [UR8], RZ ;  /* 0x000000ffffff79a7 */ /* 0x000fe20008100408 */
[C---:B------:R-:W-:Y:S01]  /*47d0*/  @!P1 IMAD.HI.U32 R13, R10.reuse, R13, RZ ;  /* 0x0000000d0a0d9227 */ /* 0x040fe200078e00ff */
[----:B------:R-:W-:Y:S04]  /*47e0*/  @!P1 SHF.R.U32.HI R8, RZ, R9, R8 ;  /* 0x00000009ff089219 */ /* 0x000fe80000011608 */
[----:B------:R-:W-:Y:S01]  /*47f0*/  @!P1 SEL R8, R11, R8, !P2 ;  /* 0x000000080b089207 */ /* 0x000fe20005000000 */
[----:B------:R-:W1:Y:S01]  /*4800*/  SYNCS.PHASECHK.TRANS64.TRYWAIT P5, [UR7+0x88], R14 ;  /* 0x0000880eff0075a7 */ /* 0x000e6200080a1107 */
[----:B-----5:R-:W2:Y:S02]  /*4810*/  @!P1 LDC R0, c[0x0][0xb20] ;  /* 0x0002c800ff009b82 */ /* 0x020ea40000000800 */
[----:B--2---:R-:W-:Y:S04]  /*4820*/  @!P1 SHF.R.U32.HI R0, RZ, R0, R13 ;  /* 0x00000000ff009219 */ /* 0x004fe8000001160d */
[----:B------:R-:W-:Y:S05]  /*4830*/  @!P1 SEL R9, R10, R0, !P0 ;  /* 0x000000000a099207 */ /* 0x000fea0004000000 */
[----:B------:R-:W-:Y:S02]  /*4840*/  @!P1 IMAD.IADD R0, R9, 0x1, -R8 ;  /* 0x0000000109009824 */ /* 0x000fe400078e0a08 */
[----:B------:R-:W-:Y:S02]  /*4850*/  @!P1 IMAD.IADD R8, R8, 0x1, -R9 ;  /* 0x0000000108089824 */ /* 0x000fe400078e0a09 */
[----:B------:R-:W-:Y:S02]  /*4860*/  @!P1 IMAD R11, R0, R2, R11 ;  /* 0x00000002000b9224 */ /* 0x000fe400078e020b */
[----:B------:R-:W-:Y:S01]  /*4870*/  @!P1 IMAD R10, R8, R12, R10 ;  /* 0x0000000c080a9224 */ /* 0x000fe200078e020a */
[----:B-1----:R-:W-:Y:S06]  /*4880*/  @!P5 BRA `(.L_x_78) ;  /* 0x000000500058d947 */ /* 0x002fec0003800000 */
.L_x_164:
[----:B------:R-:W-:Y:S01]  /*4890*/  @!P4 IADD3 R2, P0, PT, R30, 0x580, RZ ;  /* 0x000005801e02c810 */ /* 0x000fe20007f1e0ff */
[----:B------:R-:W-:Y:S01]  /*48a0*/  VOTEU.ALL UP1, P4 ;  /* 0x0000000000ff7886 */ /* 0x000fe20002020000 */
[----:B------:R-:W-:Y:S01]  /*48b0*/  UMOV UR18, 0x0 ;  /* 0x0000000000127882 */ /* 0x000fe20000000000 */
[----:B------:R-:W-:Y:S01]  /*48c0*/  UMOV UR19, 0x10000000 ;  /* 0x1000000000137882 */ /* 0x000fe20000000000 */
[----:B------:R-:W-:Y:S01]  /*48d0*/  @!P4 R2UR UR9, R2 ;  /* 0x000000000209c2ca */ /* 0x000fe200000e0000 */
[----:B-1----:R-:W-:Y:S01]  /*48e0*/  @!P4 IMAD.X R0, RZ, RZ, R31, P0 ;  /* 0x000000ffff00c224 */ /* 0x002fe200000e061f */
[----:B------:R-:W-:Y:S01]  /*48f0*/  @!UP1 UIADD3 UR10, UPT, UPT, UR34, 0xc0, URZ ;  /* 0x000000c0220a9890 */ /* 0x000fe2000fffe0ff */
[----:B------:R-:W-:Y:S01]  /*4900*/  ISETP.NE.AND P0, PT, R28, 0x2, PT ;  /* 0x000000021c00780c */ /* 0x000fe20003f05270 */
[----:B------:R-:W-:Y:S01]  /*4910*/  UMOV UR11, UR35 ;  /* 0x00000023000b7c82 */ /* 0x000fe20008000000 */
[----:B------:R-:W-:Y:S01]  /*4920*/  UMOV UR12, UR36 ;  /* 0x00000024000c7c82 */ /* 0x000fe20008000000 */
[----:B------:R-:W-:Y:S01]  /*4930*/  @!P4 R2UR UR8, R0 ;  /* 0x000000000008c2ca */ /* 0x000fe200000e0000 */
[----:B------:R-:W-:Y:S01]  /*4940*/  IMAD.IADD R14, R10, 0x1, R94 ;  /* 0x000000010a0e7824 */ /* 0x000fe200078e025e */
[----:B------:R-:W-:Y:S01]  /*4950*/  @P3 R2UR UR36, R26 ;  /* 0x000000001a2432ca */ /* 0x000fe200000e0000 */
[----:B------:R-:W-:Y:S01]  /*4960*/  IMAD.IADD R15, R11, 0x1, R95 ;  /* 0x000000010b0f7824 */ /* 0x000fe200078e025f */
[----:B------:R-:W-:Y:S02]  /*4970*/  SEL R0, RZ, 0x1, P0 ;  /* 0x00000001ff007807 */ /* 0x000fe40000000000 */
[----:B------:R-:W-:Y:S01]  /*4980*/  LOP3.LUT R29, R29, 0x1, RZ, 0x3c, !PT ;  /* 0x000000011d1d7812 */ /* 0x000fe200078e3cff */
[----:B------:R-:W-:Y:S01]  /*4990*/  IMAD.U32 R8, RZ, RZ, UR9 ;  /* 0x00000009ff087e24 */ /* 0x000fe2000f8e00ff */
[----:B------:R-:W-:Y:S01]  /*49a0*/  @!UP1 UIADD3 UR9, UPT, UPT, UR7, 0x68, URZ ;  /* 0x0000006807099890 */ /* 0x000fe2000fffe0ff */
[----:B------:R-:W-:Y:S02]  /*49b0*/  LOP3.LUT R27, R27, R0, RZ, 0x3c, !PT ;  /* 0x000000001b1b7212 */ /* 0x000fe400078e3cff */
[----:B------:R-:W-:Y:S02]  /*49c0*/  SEL R28, R28, RZ, P0 ;  /* 0x000000ff1c1c7207 */ /* 0x000fe40000000000 */
[----:B------:R-:W-:Y:S01]  /*49d0*/  IMAD.U32 R9, RZ, RZ, UR8 ;  /* 0x00000008ff097e24 */ /* 0x000fe2000f8e00ff */
[----:B------:R-:W-:Y:S01]  /*49e0*/  @!P4 R2UR UR14, R8 ;  /* 0x00000000080ec2ca */ /* 0x000fe200000e0000 */
[----:B------:R-:W-:Y:S01]  /*49f0*/  @!UP1 UIADD3 UR8, UPT, UPT, UR7, 0x3200, URZ ;  /* 0x0000320007089890 */ /* 0x000fe2000fffe0ff */
[----:B------:R-:W-:Y:S02]  /*4a00*/  VOTEU.ALL UP1, P4 ;  /* 0x0000000000ff7886 */ /* 0x000fe40002020000 */
[----:B------:R-:W-:Y:S11]  /*4a10*/  @!P4 R2UR UR15, R9 ;  /* 0x00000000090fc2ca */ /* 0x000ff600000e0000 */
[----:B------:R-:W-:Y:S02]  /*4a20*/  @!UPT UIADD3 URZ, UPT, UPT, URZ, URZ, URZ ;  /* 0x000000fffffff290 */ /* 0x000fe4000fffe0ff */
[----:B------:R2:W-:Y:S01]  /*4a30*/  @!UP1 UTMALDG.3D [UR8], [UR14], desc[UR18] ;  /* 0x000012080e0095b4 */ /* 0x0005e20008011000 */
[----:B------:R2:W-:Y:S01]  /*4a40*/  @!P4 SYNCS.ARRIVE.TRANS64.RED.A0TR RZ, [UR7+0x68], R25 ;  /* 0x00006819ffffc9a7 */ /* 0x0005e20008300407 */
[----:B------:R-:W-:Y:S01]  /*4a50*/  UPLOP3.LUT UP1, UPT, UPT, UPT, UPT, 0x80, 0x8 ;  /* 0x000000000008789c */ /* 0x000fe20003f2f070 */
[----:B------:R-:W-:Y:S01]  /*4a60*/  SYNCS.ARRIVE.TRANS64.RED.A1T0 RZ, [UR13], RZ ;  /* 0x000000ffffff79a7 */ /* 0x000fe2000810040d */
[----:B------:R-:W-:Y:S09]  /*4a70*/  @P3 BRA `(.L_x_79) ;  /* 0xfffffff000a03947 */ /* 0x000ff2000383ffff */
[----:B------:R-:W-:-:S04]  /*4a80*/  SHF.L.U32 R2, R29, 0x1f, RZ ;  /* 0x0000001f1d027819 */ /* 0x000fc800000006ff */
[----:B------:R-:W1:Y:S02]  /*4a90*/  SYNCS.PHASECHK.TRANS64.TRYWAIT P0, [UR7+0x70], R2 ;  /* 0x00007002ff0075a7 */ /* 0x000e640008001107 */
[----:B-1----:R-:W-:Y:S05]  /*4aa0*/  @!P0 BRA `(.L_x_80) ;  /* 0x0000004c00e88947 */ /* 0x002fea0003800000 */
.L_x_166:
[----:B------:R-:W3:Y:S02]  /*4ab0*/  SYNCS.PHASECHK.TRANS64.TRYWAIT P0, [UR7+0x78], R2 ;  /* 0x00007802ff0075a7 */ /* 0x000ee40008001107 */
[----:B---3--:R-:W-:Y:S05]  /*4ac0*/  @!P0 BRA `(.L_x_81) ;  /* 0x0000004c00f88947 */ /* 0x008fea0003800000 */
.L_x_168:
[----:B------:R-:W3:Y:S02]  /*4ad0*/  SYNCS.PHASECHK.TRANS64.TRYWAIT P0, [UR7+0x80], R2 ;  /* 0x00008002ff0075a7 */ /* 0x000ee40008001107 */
[----:B---3--:R-:W-:Y:S05]  /*4ae0*/  @!P0 BRA `(.L_x_82) ;  /* 0x0000005000088947 */ /* 0x008fea0003800000 */
.L_x_170:
[----:B-1----:R-:W-:-:S07]  /*4af0*/  MOV R0, UR7 ;  /* 0x0000000700007c02 */ /* 0x002fce0008000f00 */
.L_x_83:
[----:B-1----:R-:W-:-:S04]  /*4b00*/  SHF.L.U32 R2, R29, 0x1f, RZ ;  /* 0x0000001f1d027819 */ /* 0x002fc800000006ff */
[----:B------:R1:W3:Y:S03]  /*4b10*/  SYNCS.PHASECHK.TRANS64.TRYWAIT P0, [R0+URZ+0x88], R2 ;  /* 0x00008802000075a7 */ /* 0x0002e600080011ff */
[----:B---3--:R-:W-:Y:S05]  /*4b20*/  @!P0 NANOSLEEP.SYNCS 0x989680 ;  /* 0x009896800000895d */ /* 0x008fea0003900000 */
[----:B------:R-:W3:Y:S02]  /*4b30*/  @!P0 SYNCS.PHASECHK.TRANS64 P0, [R0+URZ+0x88], R2 ;  /* 0x00008802000085a7 */ /* 0x000ee400080010ff */
[----:B--23--:R-:W-:Y:S05]  /*4b40*/  @P0 EXIT ;  /* 0x000000000000094d */ /* 0x00cfea0003800000 */
[----:B------:R-:W-:Y:S05]  /*4b50*/  BRA `(.L_x_83) ;  /* 0xfffffffc00e87947 */ /* 0x000fea000383ffff */
.L_x_68:
[----:B------:R-:W-:-:S06]  /*4b60*/  UISETP.GE.AND UP1, UPT, UR8, 0x4, UPT ;  /* 0x000000040800788c */ /* 0x000fcc000bf26270 */
[----:B------:R-:W-:-:S13]  /*4b70*/  PLOP3.LUT P0, PT, PT, PT, UP1, 0x80, 0x8 ;  /* 0x000000000008781c */ /* 0x000fda0003f0f018 */
[----:B------:R-:W-:Y:S05]  /*4b80*/  @!P0 EXIT ;  /* 0x000000000000894d */ /* 0x000fea0003800000 */
[----:B------:R-:W-:Y:S01]  /*4b90*/  BAR.SYNC.DEFER_BLOCKING 0x6, 0xa0 ;  /* 0x0182800000007b1d */ /* 0x000fe20000010000 */
[C---:B------:R-:W-:Y:S01]  /*4ba0*/  IMAD.SHL.U32 R3, R108.reuse, 0x40, RZ ;  /* 0x000000406c037824 */ /* 0x040fe200078e00ff */
[C---:B------:R-:W-:Y:S01]  /*4bb0*/  LOP3.LUT R110, R108.reuse, 0x60, RZ, 0xc0, !PT ;  /* 0x000000606c6e7812 */ /* 0x040fe200078ec0ff */
[C---:B------:R-:W-:Y:S01]  /*4bc0*/  IMAD.SHL.U32 R100, R108.reuse, 0x20, RZ ;  /* 0x000000206c647824 */ /* 0x040fe200078e00ff */
[----:B------:R-:W-:Y:S01]  /*4bd0*/  CS2R R106, SRZ ;  /* 0x00000000006a7805 */ /* 0x000fe2000001ff00 */
[C---:B------:R-:W-:Y:S01]  /*4be0*/  IMAD.SHL.U32 R4, R108.reuse, 0x2, RZ ;  /* 0x000000026c047824 */ /* 0x040fe200078e00ff */
[----:B------:R-:W-:Y:S02]  /*4bf0*/  UMOV UR49, 0x400 ;  /* 0x0000040000317882 */ /* 0x000fe40000000000 */
[----:B------:R-:W1:Y:S01]  /*4c00*/  LDC R99, c[0x0][0x370] ;  /* 0x0000dc00ff637b82 */ /* 0x000e620000000800 */
[----:B------:R-:W-:Y:S01]  /*4c10*/  ULEA UR49, UR37, UR49, 0x18 ;  /* 0x0000003125317291 */ /* 0x000fe2000f8ec0ff */
[----:B------:R-:W-:Y:S01]  /*4c20*/  LOP3.LUT R2, R3, 0x180, RZ, 0xc0, !PT ;  /* 0x0000018003027812 */ /* 0x000fe200078ec0ff */
[----:B------:R-:W-:Y:S01]  /*4c30*/  IMAD.U32 R46, R108, 0x10000, RZ ;  /* 0x000100006c2e7824 */ /* 0x000fe200078e00ff */
[----:B------:R-:W-:Y:S01]  /*4c40*/  LOP3.LUT R100, R100, 0xc00, RZ, 0xc0, !PT ;  /* 0x00000c0064647812 */ /* 0x000fe200078ec0ff */
[----:B------:R-:W-:Y:S01]  /*4c50*/  UIADD3 UR4, UPT, UPT, UR49, 0x4200, URZ ;  /* 0x0000420031047890 */ /* 0x000fe2000fffe0ff */
[----:B------:R-:W-:Y:S01]  /*4c60*/  LOP3.LUT R4, R2, 0x20, R4, 0xf8, !PT ;  /* 0x0000002002047812 */ /* 0x000fe200078ef804 */
[----:B------:R-:W-:Y:S01]  /*4c70*/  IMAD.SHL.U32 R2, R108, 0x8, RZ ;  /* 0x000000086c027824 */ /* 0x000fe200078e00ff */
[----:B------:R-:W2:Y:S01]  /*4c80*/  LDC R42, c[0x0][0xb0c] ;  /* 0x0002c300ff2a7b82 */ /* 0x000ea20000000800 */
[----:B------:R-:W-:Y:S01]  /*4c90*/  LOP3.LUT R100, R100, 0x40, R3, 0xf8, !PT ;  /* 0x0000004064647812 */ /* 0x000fe200078ef803 */
[----:B------:R-:W-:Y:S01]  /*4ca0*/  IMAD.MOV.U32 R45, RZ, RZ, RZ ;  /* 0x000000ffff2d7224 */ /* 0x000fe200078e00ff */
[----:B------:R-:W-:Y:S01]  /*4cb0*/  LOP3.LUT R46, R46, 0x600000, RZ, 0xc0, !PT ;  /* 0x006000002e2e7812 */ /* 0x000fe200078ec0ff */
[----:B------:R-:W-:Y:S01]  /*4cc0*/  IMAD.MOV.U32 R112, RZ, RZ, RZ ;  /* 0x000000ffff707224 */ /* 0x000fe200078e00ff */
[----:B------:R-:W-:-:S02]  /*4cd0*/  LOP3.LUT R108, R108, 0x2, RZ, 0xc0, !PT ;  /* 0x000000026c6c7812 */ /* 0x000fc400078ec0ff */
[----:B------:R-:W-:Y:S02]  /*4ce0*/  CS2R R104, SRZ ;  /* 0x0000000000687805 */ /* 0x000fe4000001ff00 */
[----:B------:R-:W-:Y:S01]  /*4cf0*/  LOP3.LUT R2, R4, 0x30, R2, 0x78, !PT ;  /* 0x0000003004027812 */ /* 0x000fe200078e7802 */
[----:B------:R-:W4:Y:S01]  /*4d00*/  LDC R97, c[0x0][0xb20] ;  /* 0x0002c800ff617b82 */ /* 0x000f220000000800 */
[----:B------:R-:W3:Y:S01]  /*4d10*/  LDS R0, [UR49+0x150] ;  /* 0x00015031ff007984 */ /* 0x000ee20008000800 */
[----:B------:R-:W-:Y:S01]  /*4d20*/  LOP3.LUT R100, R100, 0x200, R3, 0xf8, !PT ;  /* 0x0000020064647812 */ /* 0x000fe200078ef803 */
[----:B------:R-:W-:Y:S01]  /*4d30*/  IMAD.MOV R102, RZ, RZ, -R108 ;  /* 0x000000ffff667224 */ /* 0x000fe200078e0a6c */
[----:B------:R-:W1:Y:S01]  /*4d40*/  LDCU.64 UR52, c[0x0][0x348] ;  /* 0x00006900ff3477ac */ /* 0x000e620008000a00 */
[----:B------:R-:W-:Y:S01]  /*4d50*/  IMAD.U32 R109, RZ, RZ, UR4 ;  /* 0x00000004ff6d7e24 */ /* 0x000fe2000f8e00ff */
[----:B------:R-:W-:Y:S02]  /*4d60*/  LOP3.LUT R100, R100, R2, RZ, 0xfc, !PT ;  /* 0x0000000264647212 */ /* 0x000fe400078efcff */
[----:B------:R-:W1:Y:S01]  /*4d70*/  LDC R41, c[0x0][0xb30] ;  /* 0x0002cc00ff297b82 */ /* 0x000e620000000800 */
[----:B------:R-:W1:Y:S01]  /*4d80*/  LDCU.64 UR38, c[0x0][0x888] ;  /* 0x00011100ff2677ac */ /* 0x000e620008000a00 */
[----:B------:R-:W1:Y:S06]  /*4d90*/  LDCU.64 UR44, c[0x0][0x890] ;  /* 0x00011200ff2c77ac */ /* 0x000e6c0008000a00 */
[----:B------:R-:W1:Y:S01]  /*4da0*/  LDC.64 R92, c[0x0][0xb10] ;  /* 0x0002c400ff5c7b82 */ /* 0x000e620000000a00 */
[----:B------:R-:W-:-:S07]  /*4db0*/  UIADD3 UR48, UPT, UPT, UR49, 0x200, URZ ;  /* 0x0000020031307890 */ /* 0x000fce000fffe0ff */
[----:B------:R-:W1:Y:S08]  /*4dc0*/  LDC.64 R38, c[0x0][0xb18] ;  /* 0x0002c600ff267b82 */ /* 0x000e700000000a00 */
[----:B------:R-:W1:Y:S08]  /*4dd0*/  LDC.64 R36, c[0x0][0xb28] ;  /* 0x0002ca00ff247b82 */ /* 0x000e700000000a00 */
[----:B------:R-:W1:Y:S01]  /*4de0*/  LDC.64 R90, c[0x0][0x8b0] ;  /* 0x00022c00ff5a7b82 */ /* 0x000e620000000a00 */
[----:B---3--:R-:W-:-:S07]  /*4df0*/  IMAD.IADD R46, R0, 0x1, R46 ;  /* 0x00000001002e7824 */ /* 0x008fce00078e022e */
[----:B------:R-:W3:Y:S08]  /*4e00*/  LDC.64 R88, c[0x0][0x8a8] ;  /* 0x00022a00ff587b82 */ /* 0x000ef00000000a00 */
[----:B--2-4-:R-:W1:Y:S02]  /*4e10*/  LDC R98, c[0x0][0x374] ;  /* 0x0000dd00ff627b82 */ /* 0x014e640000000800 */
.L_x_125:
[----:B------:R-:W-:Y:S02]  /*4e20*/  LEA R0, R112, UR49, 0x3 ;  /* 0x0000003170007c11 */ /* 0x000fe4000f8e18ff */
[----:B------:R-:W-:Y:S02]  /*4e30*/  SHF.L.U32 R2, R106, 0x1f, RZ ;  /* 0x0000001f6a027819 */ /* 0x000fe400000006ff */
[----:B------:R-:W-:Y:S02]  /*4e40*/  LEA R16, R112, UR49, 0x4 ;  /* 0x0000003170107c11 */ /* 0x000fe4000f8e20ff */
[----:B------:R-:W2:Y:S02]  /*4e50*/  SYNCS.PHASECHK.TRANS64.TRYWAIT P0, [R0+URZ+0xa0], R2 ;  /* 0x0000a002000075a7 */ /* 0x000ea400080011ff */
[----:B-12---:R-:W-:Y:S05]  /*4e60*/  @!P0 BRA `(.L_x_84) ;  /* 0x0000004c00408947 */ /* 0x006fea0003800000 */
.L_x_171:
[----:B------:R-:W4:Y:S01]  /*4e70*/  LDC.64 R10, c[0x0][0xb10] ;  /* 0x0002c400ff0a7b82 */ /* 0x000f220000000a00 */
[----:B------:R-:W3:Y:S01]  /*4e80*/  LDS.128 R16, [R16+0x130] ;  /* 0x0001300010107984 */ /* 0x000ee20000000c00 */
[----:B-1----:R-:W-:Y:S01]  /*4e90*/  ISETP.NE.AND P1, PT, R41, 0x1, PT ;  /* 0x000000012900780c */ /* 0x002fe20003f25270 */
[----:B--2---:R-:W-:Y:S01]  /*4ea0*/  VIADD R0, R0, 0xb0 ;  /* 0x000000b000007836 */ /* 0x004fe20000000000 */
[----:B------:R-:W-:Y:S04]  /*4eb0*/  ISETP.GE.AND P0, PT, R40, 0x1, PT ;  /* 0x000000012800780c */ /* 0x000fe80003f06270 */
[----:B------:R-:W1:Y:S01]  /*4ec0*/  LDC.64 R8, c[0x0][0xb18] ;  /* 0x0002c600ff087b82 */ /* 0x000e620000000a00 */
[----:B------:R-:W-:Y:S01]  /*4ed0*/  PRMT R0, RZ, 0x654, R0 ;  /* 0x00000654ff007816 */ /* 0x000fe20000000000 */
[----:B------:R-:W-:Y:S01]  /*4ee0*/  @!PT LDS RZ, [RZ] ;  /* 0x00000000fffff984 */ /* 0x000fe20000000800 */
[----:B------:R-:W-:Y:S01]  /*4ef0*/  @!PT LDS RZ, [RZ] ;  /* 0x00000000fffff984 */ /* 0x000fe20000000800 */
[----:B------:R-:W-:Y:S01]  /*4f00*/  @!PT LDS RZ, [RZ] ;  /* 0x00000000fffff984 */ /* 0x000fe20000000800 */
[----:B------:R-:W-:Y:S01]  /*4f10*/  @!PT LDS RZ, [RZ] ;  /* 0x00000000fffff984 */ /* 0x000fe20000000800 */
[----:B------:R2:W-:Y:S06]  /*4f20*/  MEMBAR.ALL.CTA ;  /* 0x0000000000007992 */ /* 0x0005ec0000008000 */
[----:B--2---:R-:W2:Y:S01]  /*4f30*/  FENCE.VIEW.ASYNC.S ;  /* 0x00000000000073c6 */ /* 0x004ea20000000000 */
[----:B------:R-:W1:Y:S08]  /*4f40*/  @!P1 LDC R12, c[0x0][0xb20] ;  /* 0x0002c800ff0c9b82 */ /* 0x000e700000000800 */
[----:B------:R-:W1:Y:S01]  /*4f50*/  @!P1 LDC R7, c[0x0][0xb0c] ;  /* 0x0002c300ff079b82 */ /* 0x000e620000000800 */
[----:B--2---:R2:W-:Y:S01]  /*4f60*/  SYNCS.ARRIVE.TRANS64.RED.A1T0 RZ, [R0+URZ], RZ ;  /* 0x000000ff00ff79a7 */ /* 0x0045e200081004ff */
[----:B---3--:R-:W-:Y:S04]  /*4f70*/  LOP3.LUT P4, RZ, R18, 0x1, RZ, 0xc0, !PT ;  /* 0x0000000112ff7812 */ /* 0x008fe8000788c0ff */
[----:B------:R-:W-:Y:S09]  /*4f80*/  P2R R111, PR, RZ, 0x10 ;  /* 0x00000010ff6f7803 */ /* 0x000ff20000000000 */
[----:B------:R-:W-:Y:S02]  /*4f90*/  @P4 MOV R44, R16 ;  /* 0x00000010002c4202 */ /* 0x000fe40000000f00 */
[----:B------:R-:W-:Y:S01]  /*4fa0*/  @P4 LOP3.LUT R43, R17, 0xffff, RZ, 0xc0, !PT ;  /* 0x0000ffff112b4812 */ /* 0x000fe200078ec0ff */
[----:B--2-4-:R-:W-:Y:S06]  /*4fb0*/  @!P0 BRA `(.L_x_85) ;  /* 0x0000000000a48947 */ /* 0x014fec0003800000 */
[----:B------:R-:W-:Y:S01]  /*4fc0*/  IMAD.HI.U32 R0, R98, R39, RZ ;  /* 0x0000002762007227 */ /* 0x000fe200078e00ff */
[----:B------:R-:W-:Y:S02]  /*4fd0*/  ISETP.NE.AND P0, PT, R38, 0x1, PT ;  /* 0x000000012600780c */ /* 0x000fe40003f05270 */
[----:B------:R-:W-:Y:S01]  /*4fe0*/  ISETP.NE.AND P2, PT, R40, 0x1, PT ;  /* 0x000000012800780c */ /* 0x000fe20003f45270 */
[----:B------:R-:W-:Y:S01]  /*4ff0*/  IMAD.HI.U32 R4, R99, R92, RZ ;  /* 0x0000005c63047227 */ /* 0x000fe200078e00ff */
[----:B------:R-:W-:Y:S02]  /*5000*/  SHF.R.U32.HI R0, RZ, R97, R0 ;  /* 0x00000061ff007219 */ /* 0x000fe40000011600 */
[----:B------:R-:W-:Y:S01]  /*5010*/  ISETP.NE.AND P3, PT, R42, 0x1, PT ;  /* 0x000000012a00780c */ /* 0x000fe20003f65270 */
[----:B------:R-:W-:Y:S01]  /*5020*/  IMAD.HI.U32 R6, R43, R39, RZ ;  /* 0x000000272b067227 */ /* 0x000fe200078e00ff */
[-C--:B------:R-:W-:Y:S02]  /*5030*/  SHF.R.U32.HI R4, RZ, R93.reuse, R4 ;  /* 0x0000005dff047219 */ /* 0x080fe40000011604 */
[----:B------:R-:W-:Y:S01]  /*5040*/  SEL R0, R98, R0, !P0 ;  /* 0x0000000062007207 */ /* 0x000fe20004000000 */
[----:B------:R-:W-:Y:S01]  /*5050*/  IMAD.HI.U32 R5, R44, R92, RZ ;  /* 0x0000005c2c057227 */ /* 0x000fe200078e00ff */
[----:B------:R-:W-:Y:S03]  /*5060*/  SEL R4, R99, R4, !P3 ;  /* 0x0000000463047207 */ /* 0x000fe60005800000 */
[-C--:B------:R-:W-:Y:S01]  /*5070*/  IMAD.HI.U32 R3, R0, R36.reuse, RZ ;  /* 0x0000002400037227 */ /* 0x080fe200078e00ff */
[----:B------:R-:W-:Y:S03]  /*5080*/  SHF.R.U32.HI R5, RZ, R93, R5 ;  /* 0x0000005dff057219 */ /* 0x000fe60000011605 */
[----:B------:R-:W-:Y:S01]  /*5090*/  IMAD.HI.U32 R2, R4, R36, RZ ;  /* 0x0000002404027227 */ /* 0x000fe200078e00ff */
[----:B------:R-:W-:Y:S02]  /*50a0*/  @P2 SHF.R.U32.HI R0, RZ, R37, R3 ;  /* 0x00000025ff002219 */ /* 0x000fe40000011603 */
[----:B------:R-:W-:Y:S02]  /*50b0*/  SHF.R.U32.HI R3, RZ, R97, R6 ;  /* 0x00000061ff037219 */ /* 0x000fe40000011606 */
[----:B------:R-:W-:Y:S01]  /*50c0*/  @P2 SHF.R.U32.HI R4, RZ, R37, R2 ;  /* 0x00000025ff042219 */ /* 0x000fe20000011602 */
[----:B------:R-:W-:Y:S01]  /*50d0*/  IMAD R0, R40, R0, RZ ;  /* 0x0000000028007224 */ /* 0x000fe200078e02ff */
[----:B------:R-:W-:Y:S02]  /*50e0*/  SEL R3, R43, R3, !P0 ;  /* 0x000000032b037207 */ /* 0x000fe40004000000 */
[----:B------:R-:W-:Y:S01]  /*50f0*/  SEL R2, R44, R5, !P3 ;  /* 0x000000052c027207 */ /* 0x000fe20005800000 */
[----:B------:R-:W-:Y:S01]  /*5100*/  IMAD R5, R40, R4, RZ ;  /* 0x0000000428057224 */ /* 0x000fe200078e02ff */
[C---:B------:R-:W-:Y:S01]  /*5110*/  ISETP.GE.AND P0, PT, R3.reuse, R0, PT ;  /* 0x000000000300720c */ /* 0x040fe20003f06270 */
[C---:B------:R-:W-:Y:S03]  /*5120*/  IMAD.HI.U32 R0, R3.reuse, R36, RZ ;  /* 0x0000002403007227 */ /* 0x040fe600078e00ff */
[C---:B------:R-:W-:Y:S02]  /*5130*/  ISETP.GE.OR P0, PT, R2.reuse, R5, P0 ;  /* 0x000000050200720c */ /* 0x040fe40000706670 */
[----:B------:R-:W-:Y:S04]  /*5140*/  SHF.R.U32.HI R0, RZ, R37, R0 ;  /* 0x00000025ff007219 */ /* 0x000fe80000011600 */
[C---:B------:R-:W-:Y:S05]  /*5150*/  SEL R6, R3.reuse, R0, !P2 ;  /* 0x0000000003067207 */ /* 0x040fea0005000000 */
        /* <DEDUP_REMOVED lines=14> */
[----:B------:R-:W-:Y:S07]  /*5240*/  IMAD R43, R3, R38, R43 ;  /* 0x00000026032b7224 */ /* 0x000fee00078e022b */
.L_x_85:
[----:B-1----:R-:W-:Y:S01]  /*5250*/  @!P1 ISETP.NE.AND P0, PT, R8, 0x1, PT ;  /* 0x000000010800980c */ /* 0x002fe20003f05270 */
[----:B------:R-:W-:Y:S01]  /*5260*/  @!P1 IMAD.HI.U32 R0, R44, R10, RZ ;  /* 0x0000000a2c009227 */ /* 0x000fe200078e00ff */
[----:B------:R-:W-:Y:S01]  /*5270*/  @!P1 ISETP.NE.AND P2, PT, R7, 0x1, PT ;  /* 0x000000010700980c */ /* 0x000fe20003f45270 */
[----:B------:R-:W-:Y:S01]  /*5280*/  ULOP3.LUT UP0, URZ, UR48, 0x1b0, URZ, 0xc0, !UPT ;  /* 0x000001b030ff7892 */ /* 0x000fe2000f80c0ff */
[----:B------:R-:W-:Y:S01]  /*5290*/  R2UR UR42, R15 ;  /* 0x000000000f2a72ca */ /* 0x000fe200000e0000 */
[C---:B------:R-:W-:Y:S01]  /*52a0*/  @!P1 IMAD.HI.U32 R2, R43.reuse, R9, RZ ;  /* 0x000000092b029227 */ /* 0x040fe200078e00ff */
[----:B------:R-:W-:Y:S02]  /*52b0*/  @!P1 SHF.R.U32.HI R0, RZ, R11, R0 ;  /* 0x0000000bff009219 */ /* 0x000fe40000011600 */
[----:B------:R-:W-:Y:S01]  /*52c0*/  R2UR UR41, R14 ;  /* 0x000000000e2972ca */ /* 0x000fe200000e0000 */
[----:B------:R-:W-:Y:S01]  /*52d0*/  VIADD R112, R112, 0x1 ;  /* 0x0000000170707836 */ /* 0x000fe20000000000 */
[----:B------:R-:W-:Y:S02]  /*52e0*/  @!P1 SHF.R.U32.HI R2, RZ, R12, R2 ;  /* 0x0000000cff029219 */ /* 0x000fe40000011602 */
[----:B------:R-:W-:Y:S02]  /*52f0*/  @!P1 SEL R3, R44, R0, !P2 ;  /* 0x000000002c039207 */ /* 0x000fe40005000000 */
[----:B------:R-:W-:Y:S02]  /*5300*/  @!P1 SEL R2, R43, R2, !P0 ;  /* 0x000000022b029207 */ /* 0x000fe40004000000 */
[----:B------:R-:W-:Y:S01]  /*5310*/  @P4 SHF.R.U32.HI R103, RZ, 0x10, R17 ;  /* 0x00000010ff674819 */ /* 0x000fe20000011611 */
[----:B------:R-:W-:Y:S02]  /*5320*/  USHF.L.U32 UR42, UR42, 0x6, URZ ;  /* 0x000000062a2a7899 */ /* 0x000fe400080006ff */
[----:B------:R-:W-:Y:S02]  /*5330*/  @!P1 IMAD.IADD R0, R2, 0x1, -R3 ;  /* 0x0000000102009824 */ /* 0x000fe400078e0a03 */
[----:B------:R-:W-:Y:S01]  /*5340*/  @!P1 IMAD.IADD R2, R3, 0x1, -R2 ;  /* 0x0000000103029824 */ /* 0x000fe200078e0a02 */
[----:B------:R-:W-:Y:S01]  /*5350*/  USHF.L.U32 UR41, UR41, 0x8, URZ ;  /* 0x0000000829297899 */ /* 0x000fe200080006ff */
[----:B------:R-:W-:Y:S02]  /*5360*/  @!P1 IMAD R44, R0, R7, R44 ;  /* 0x00000007002c9224 */ /* 0x000fe400078e022c */
[----:B------:R-:W-:Y:S01]  /*5370*/  @!P1 IMAD R43, R2, R8, R43 ;  /* 0x00000008022b9224 */ /* 0x000fe200078e022b */
[----:B------:R-:W-:Y:S08]  /*5380*/  BRA.U !UP0, `(.L_x_86) ;  /* 0x0000000108407547 */ /* 0x000ff0000b800000 */
[----:B------:R-:W1:Y:S01]  /*5390*/  LDCU.64 UR8, c[0x4][0x88] ;  /* 0x01001100ff0877ac */ /* 0x000e620008000a00 */
[----:B------:R-:W-:Y:S01]  /*53a0*/  MOV R3, 0x0 ;  /* 0x0000000000037802 */ /* 0x000fe20000000f00 */
[----:B------:R-:W-:Y:S02]  /*53b0*/  HFMA2 R12, -RZ, RZ, 0, 5.9604644775390625e-08 ;  /* 0x00000001ff0c7431 */ /* 0x000fe400000001ff */
[----:B------:R-:W-:Y:S02]  /*53c0*/  IMAD.MOV.U32 R8, RZ, RZ, 0x70 ;  /* 0x00000070ff087424 */ /* 0x000fe400078e00ff */
[----:B------:R-:W-:Y:S01]  /*53d0*/  IMAD.MOV.U32 R13, RZ, RZ, RZ ;  /* 0x000000ffff0d7224 */ /* 0x000fe200078e00ff */
[----:B------:R-:W2:Y:S01]  /*53e0*/  LDCU.64 UR6, c[0x4][0x90] ;  /* 0x01001200ff0677ac */ /* 0x000ea20008000a00 */
[----:B------:R-:W3:Y:S01]  /*53f0*/  LDC.64 R2, c[0x4][R3] ;  /* 0x0100000003027b82 */ /* 0x000ee20000000a00 */
[----:B------:R-:W4:Y:S01]  /*5400*/  LDCU.64 UR4, c[0x4][0x8] ;  /* 0x01000100ff0477ac */ /* 0x000f220008000a00 */
[----:B-1----:R-:W-:Y:S01]  /*5410*/  MOV R5, UR9 ;  /* 0x0000000900057c02 */ /* 0x002fe20008000f00 */
[----:B------:R-:W-:Y:S01]  /*5420*/  IMAD.U32 R4, RZ, RZ, UR8 ;  /* 0x00000008ff047e24 */ /* 0x000fe2000f8e00ff */
[----:B--2---:R-:W-:Y:S01]  /*5430*/  MOV R7, UR7 ;  /* 0x0000000700077c02 */ /* 0x004fe20008000f00 */
[----:B------:R-:W-:Y:S01]  /*5440*/  IMAD.U32 R6, RZ, RZ, UR6 ;  /* 0x00000006ff067e24 */ /* 0x000fe2000f8e00ff */
[----:B----4-:R-:W-:Y:S01]  /*5450*/  MOV R11, UR5 ;  /* 0x00000005000b7c02 */ /* 0x010fe20008000f00 */
[----:B------:R-:W-:Y:S02]  /*5460*/  IMAD.U32 R10, RZ, RZ, UR4 ;  /* 0x00000004ff0a7e24 */ /* 0x000fe4000f8e00ff */
[----:B------:R-:W-:Y:S07]  /*5470*/  LEPC R20, `(.L_x_86) ;  /* 0x000000001014794e */ /* 0x000fee0000000000 */
[----:B---3-5:R-:W-:Y:S05]  /*5480*/  CALL.ABS.NOINC R2 ;  /* 0x0000000002007343 */ /* 0x028fea0003c00000 */
.L_x_86:
[----:B------:R-:W-:Y:S01]  /*5490*/  LOP3.LUT P0, RZ, R109, 0x1b0, RZ, 0xc0, !PT ;  /* 0x000001b06dff7812 */ /* 0x000fe2000780c0ff */
[----:B------:R-:W-:Y:S11]  /*54a0*/  BSSY.RECONVERGENT B6, `(.L_x_87) ;  /* 0x0000013000067945 */ /* 0x000ff60003800200 */
[----:B------:R-:W-:Y:S01]  /*54b0*/  @!UPT UIADD3 URZ, UPT, UPT, URZ, URZ, URZ ;  /* 0x000000fffffff290 */ /* 0x000fe2000fffe0ff */
[----:B------:R-:W-:Y:S05]  /*54c0*/  @!P0 BRA `(.L_x_88) ;  /* 0x0000000000408947 */ /* 0x000fea0003800000 */
        /* <DEDUP_REMOVED lines=16> */
.L_x_88:
[----:B------:R-:W-:Y:S05]  /*55d0*/  BSYNC.RECONVERGENT B6 ;  /* 0x0000000000067941 */ /* 0x000fea0003800200 */
.L_x_87:
[----:B------:R-:W-:Y:S01]  /*55e0*/  ISETP.NE.U32.AND P4, PT, R90, RZ, PT ;  /* 0x000000ff5a00720c */ /* 0x000fe20003f85070 */
[----:B------:R-:W-:Y:S01]  /*55f0*/  UISETP.NE.AND UP2, UPT, UR50, URZ, UPT ;  /* 0x000000ff3200728c */ /* 0x000fe2000bf45270 */
[----:B------:R-:W-:Y:S01]  /*5600*/  ISETP.NE.U32.AND P2, PT, RZ, UR38, PT ;  /* 0x00000026ff007c0c */ /* 0x000fe2000bf45070 */
[----:B------:R-:W-:Y:S01]  /*5610*/  UISETP.NE.U32.AND UP1, UPT, UR44, URZ, UPT ;  /* 0x000000ff2c00728c */ /* 0x000fe2000bf25070 */
[----:B------:R-:W-:Y:S01]  /*5620*/  ISETP.NE.AND.EX P4, PT, R91, RZ, PT, P4 ;  /* 0x000000ff5b00720c */ /* 0x000fe20003f85340 */
[----:B------:R-:W-:Y:S01]  /*5630*/  UPLOP3.LUT UP0, UPT, UPT, UPT, UPT, 0x40, 0x4 ;  /* 0x000000000004789c */ /* 0x000fe20003f0e870 */
[----:B------:R-:W-:Y:S01]  /*5640*/  ISETP.NE.AND.EX P2, PT, RZ, UR39, PT, P2 ;  /* 0x00000027ff007c0c */ /* 0x000fe2000bf45320 */
[----:B------:R-:W-:Y:S01]  /*5650*/  UISETP.NE.AND.EX UP1, UPT, UR45, URZ, UPT, UP1 ;  /* 0x000000ff2d00728c */ /* 0x000fe2000bf25310 */
[----:B------:R-:W-:Y:S04]  /*5660*/  PLOP3.LUT P1, PT, PT, PT, UP2, 0x80, 0x8 ;  /* 0x000000000008781c */ /* 0x000fe80003f2f028 */
[----:B------:R-:W-:Y:S06]  /*5670*/  @UP2 UPLOP3.LUT UP0, UPT, UPT, UPT, UP1, 0x80, 0x8 ;  /* 0x000000000008289c */ /* 0x000fec0003f0f010 */
[----:B------:R-:W-:Y:S01]  /*5680*/  PLOP3.LUT P0, PT, PT, PT, UP0, 0x80, 0x8 ;  /* 0x000000000008781c */ /* 0x000fe20003f0f008 */
[----:B------:R-:W-:Y:S01]  /*5690*/  @!UPT UIADD3 URZ, UPT, UPT, URZ, URZ, URZ ;  /* 0x000000fffffff290 */ /* 0x000fe2000fffe0ff */
[----:B------:R-:W-:Y:S11]  /*56a0*/  BRA.U !UP1, `(.L_x_89) ;  /* 0x0000000109387547 */ /* 0x000ff6000b800000 */
[----:B------:R-:W-:Y:S01]  /*56b0*/  UISETP.NE.U32.AND UP0, UPT, UR38, URZ, UPT ;  /* 0x000000ff2600728c */ /* 0x000fe2000bf05070 */
[----:B------:R-:W-:Y:S02]  /*56c0*/  HFMA2 R0, -RZ, RZ, 0, 5.9604644775390625e-08 ;  /* 0x00000001ff007431 */ /* 0x000fe400000001ff */
[----:B------:R-:W-:Y:S01]  /*56d0*/  IMAD.MOV.U32 R96, RZ, RZ, 0x1 ;  /* 0x00000001ff607424 */ /* 0x000fe200078e00ff */
[----:B------:R-:W-:Y:S06]  /*56e0*/  UISETP.NE.AND.EX UP0, UPT, UR39, URZ, UPT, UP0 ;  /* 0x000000ff2700728c */ /* 0x000fec000bf05300 */
[----:B------:R-:W-:Y:S05]  /*56f0*/  PLOP3.LUT P3, PT, PT, PT, UP0, 0x80, 0x8 ;  /* 0x000000000008781c */ /* 0x000fea0003f6f008 */
[----:B------:R-:W1:Y:S01]  /*5700*/  @UP0 LDCU.64 UR6, c[0x0][0x888] ;  /* 0x00011100ff0607ac */ /* 0x000e620008000a00 */
[----:B------:R-:W-:Y:S07]  /*5710*/  @UP0 UIMAD UR4, UR36, UR44, URZ ;  /* 0x0000002c240402a4 */ /* 0x000fee000f8e02ff */
[----:B------:R-:W-:Y:S01]  /*5720*/  @!P3 PRMT R96, R0, 0x7610, R96 ;  /* 0x000076100060b816 */ /* 0x000fe20000000060 */
[----:B-1----:R-:W-:Y:S03]  /*5730*/  @UP0 UIMAD.WIDE UR6, UR4, 0x4, UR6 ;  /* 0x00000004040608a5 */ /* 0x002fe6000f8e0206 */
[----:B------:R-:W1:Y:S03]  /*5740*/  @!UP0 LDCU UR4, c[0x0][0x880] ;  /* 0x00011000ff0487ac */ /* 0x000e660008000800 */
[----:B------:R-:W-:Y:S01]  /*5750*/  IMAD.U32 R2, RZ, RZ, UR6 ;  /* 0x00000006ff027e24 */ /* 0x000fe2000f8e00ff */
[----:B------:R-:W-:Y:S05]  /*5760*/  MOV R3, UR7 ;  /* 0x0000000700037c02 */ /* 0x000fea0008000f00 */
[----:B-----5:R2:W5:Y:S02]  /*5770*/  @P3 LDG.E R49, desc[UR46][R2.64] ;  /* 0x0000002e02313981 */ /* 0x020564000c1e1900 */
[----:B-12---:R-:W-:Y:S02]  /*5780*/  @!P3 IMAD.U32 R49, RZ, RZ, UR4 ;  /* 0x00000004ff31be24 */ /* 0x006fe4000f8e00ff */
.L_x_89:
[----:B------:R-:W-:Y:S05]  /*5790*/  @!P4 BRA `(.L_x_90) ;  /* 0x000000000020c947 */ /* 0x000fea0003800000 */
[----:B------:R-:W-:Y:S04]  /*57a0*/  ISETP.NE.U32.AND P3, PT, R88, RZ, PT ;  /* 0x000000ff5800720c */ /* 0x000fe80003f65070 */
[----:B------:R-:W-:Y:S11]  /*57b0*/  ISETP.NE.AND.EX P3, PT, R89, RZ, PT, P3 ;  /* 0x000000ff5900720c */ /* 0x000ff60003f65330 */
[----:B------:R-:W-:Y:S02]  /*57c0*/  @!UPT UIADD3 URZ, UPT, UPT, URZ, URZ, URZ ;  /* 0x000000fffffff290 */ /* 0x000fe4000fffe0ff */
[----:B------:R-:W1:Y:S01]  /*57d0*/  @P3 LDC.64 R2, c[0x0][0x8a8] ;  /* 0x00022a00ff023b82 */ /* 0x000e620000000a00 */
[----:B------:R-:W-:Y:S04]  /*57e0*/  @P3 IMAD R0, R90, UR36, RZ ;  /* 0x000000245a003c24 */ /* 0x000fe8000f8e02ff */
[----:B-1----:R-:W-:Y:S05]  /*57f0*/  @P3 IMAD.WIDE R2, R0, 0x4, R2 ;  /* 0x0000000400023825 */ /* 0x002fea00078e0202 */
[----:B-----5:R1:W5:Y:S02]  /*5800*/  @P3 LDG.E R47, desc[UR46][R2.64] ;  /* 0x0000002e022f3981 */ /* 0x020364000c1e1900 */
[----:B-1----:R-:W2:Y:S02]  /*5810*/  @!P3 LDC R47, c[0x0][0x8a0] ;  /* 0x00022800ff2fbb82 */ /* 0x002ea40000000800 */
.L_x_90:
[----:B-----5:R-:W-:Y:S01]  /*5820*/  FSETP.NEU.AND P4, PT, R49, RZ, PT ;  /* 0x000000ff3100720b */ /* 0x020fe20003f8d000 */
[----:B------:R-:W-:Y:S01]  /*5830*/  BSSY B1, `(.L_x_91) ;  /* 0x0000042000017945 */ /* 0x000fe20003800000 */
[----:B------:R-:W-:Y:S01]  /*5840*/  SEL R5, RZ, 0xffffffff, P2 ;  /* 0xffffffffff057807 */ /* 0x000fe20001000000 */
[----:B------:R-:W-:Y:S01]  /*5850*/  IMAD.MOV.U32 R115, RZ, RZ, 0x1 ;  /* 0x00000001ff737424 */ /* 0x000fe200078e00ff */
[----:B------:R-:W-:Y:S02]  /*5860*/  LOP3.LUT P3, RZ, R96, 0xff, RZ, 0xc0, !PT ;  /* 0x000000ff60ff7812 */ /* 0x000fe4000786c0ff */
[----:B------:R-:W-:Y:S02]  /*5870*/  CS2R R86, SRZ ;  /* 0x0000000000567805 */ /* 0x000fe4000001ff00 */
[----:B------:R-:W-:Y:S02]  /*5880*/  @P1 SEL R0, RZ, 0xffffffff, P4 ;  /* 0xffffffffff001807 */ /* 0x000fe40002000000 */
[----:B------:R-:W-:Y:S02]  /*5890*/  CS2R R84, SRZ ;  /* 0x0000000000547805 */ /* 0x000fe4000001ff00 */
[----:B------:R-:W-:Y:S02]  /*58a0*/  LEA R2, R105, UR49, 0x3 ;  /* 0x0000003169027c11 */ /* 0x000fe4000f8e18ff */
[----:B------:R-:W-:Y:S02]  /*58b0*/  CS2R R82, SRZ ;  /* 0x0000000000527805 */ /* 0x000fe4000001ff00 */
[----:B------:R-:W-:Y:S02]  /*58c0*/  @P0 SEL R0, R5, R0, !P3 ;  /* 0x0000000005000207 */ /* 0x000fe40005800000 */
[----:B------:R-:W-:Y:S02]  /*58d0*/  CS2R R80, SRZ ;  /* 0x0000000000507805 */ /* 0x000fe4000001ff00 */
[----:B------:R-:W-:Y:S02]  /*58e0*/  LEA R113, R45, UR49, 0x3 ;  /* 0x000000312d717c11 */ /* 0x000fe4000f8e18ff */
[----:B------:R-:W-:Y:S02]  /*58f0*/  @P1 LOP3.LUT R0, R0, 0x1, RZ, 0xc0, !PT ;  /* 0x0000000100001812 */ /* 0x000fe400078ec0ff */
[----:B------:R-:W-:Y:S02]  /*5900*/  SHF.L.U32 R3, R107, 0x1f, RZ ;  /* 0x0000001f6b037819 */ /* 0x000fe400000006ff */
[----:B------:R-:W-:Y:S02]  /*5910*/  ISETP.NE.U32.OR P6, PT, R0, 0x1, !P1 ;  /* 0x000000010000780c */ /* 0x000fe40004fc5470 */
[----:B------:R-:W-:Y:S02]  /*5920*/  PLOP3.LUT P2, PT, PT, PT, UP1, 0x80, 0x8 ;  /* 0x000000000008781c */ /* 0x000fe40003f4f018 */
[----:B------:R-:W-:Y:S02]  /*5930*/  LEA.HI R48, R45, R45, RZ, 0x1 ;  /* 0x0000002d2d307211 */ /* 0x000fe400078f08ff */
[----:B------:R-:W-:Y:S02]  /*5940*/  SEL R4, RZ, 0xffffffff, P4 ;  /* 0xffffffffff047807 */ /* 0x000fe40002000000 */
[----:B------:R-:W-:Y:S05]  /*5950*/  P2R R118, PR, RZ, 0x40 ;  /* 0x00000040ff767803 */ /* 0x000fea0000000000 */
[----:B------:R-:W-:Y:S02]  /*5960*/  @P6 SHF.L.U32 R0, R104, 0x1f, RZ ;  /* 0x0000001f68006819 */ /* 0x000fe400000006ff */
[----:B------:R-:W-:Y:S02]  /*5970*/  @P2 SEL R4, R5, R4, !P3 ;  /* 0x0000000405042207 */ /* 0x000fe40005800000 */
[----:B------:R1:W3:Y:S02]  /*5980*/  @P6 SYNCS.PHASECHK.TRANS64.TRYWAIT P1, [R2+URZ+0x50], R0 ;  /* 0x00005000020065a7 */ /* 0x0002e400080211ff */
[----:B------:R-:W-:Y:S04]  /*5990*/  LOP3.LUT R4, R4, 0x1, RZ, 0xc0, !PT ;  /* 0x0000000104047812 */ /* 0x000fe800078ec0ff */
[----:B------:R-:W-:Y:S04]  /*59a0*/  ISETP.NE.U32.AND P5, PT, R4, 0x1, PT ;  /* 0x000000010400780c */ /* 0x000fe80003fa5070 */
[----:B------:R-:W-:Y:S01]  /*59b0*/  P2R R116, PR, RZ, 0x20 ;  /* 0x00000020ff747803 */ /* 0x000fe20000000000 */
[----:B------:R4:W2:Y:S01]  /*59c0*/  SYNCS.PHASECHK.TRANS64.TRYWAIT P0, [R113+URZ+0xc0], R3 ;  /* 0x0000c003710075a7 */ /* 0x0008a200080011ff */
[C---:B-1----:R-:W-:Y:S01]  /*59d0*/  IMAD.SHL.U32 R0, R48.reuse, 0x80, RZ ;  /* 0x0000008030007824 */ /* 0x042fe200078e00ff */
[----:B------:R-:W-:Y:S04]  /*59e0*/  LOP3.LUT R48, R48, 0xffe, RZ, 0xc0, !PT ;  /* 0x00000ffe30307812 */ /* 0x000fe800078ec0ff */
[----:B------:R-:W-:Y:S01]  /*59f0*/  LOP3.LUT R0, R0, 0xffffff00, RZ, 0xc0, !PT ;  /* 0xffffff0000007812 */ /* 0x000fe200078ec0ff */
[----:B------:R-:W-:Y:S04]  /*5a00*/  IMAD.IADD R48, R45, 0x1, -R48 ;  /* 0x000000012d307824 */ /* 0x000fe800078e0a30 */
[----:B------:R-:W-:Y:S04]  /*5a10*/  IMAD.IADD R0, R46, 0x1, R0 ;  /* 0x000000012e007824 */ /* 0x000fe800078e0200 */
[----:B------:R-:W-:Y:S01]  /*5a20*/  IMAD R48, R48, 0x100000, R0 ;  /* 0x0010000030307824 */ /* 0x000fe200078e0200 */
[----:B---3--:R-:W-:Y:S01]  /*5a30*/  @P6 SEL R115, RZ, 0x1, !P1 ;  /* 0x00000001ff736807 */ /* 0x008fe20004800000 */
[----:B----4-:R-:W-:Y:S06]  /*5a40*/  @!P6 BRA `(.L_x_92) ;  /* 0x000000000080e947 */ /* 0x010fec0003800000 */
[----:B------:R-:W-:Y:S01]  /*5a50*/  @P5 IMAD R5, R105, 0x1000, R100 ;  /* 0x0000100069055824 */ /* 0x000fe200078e0264 */
[----:B------:R-:W-:Y:S01]  /*5a60*/  ISETP.NE.AND P1, PT, R115, RZ, PT ;  /* 0x000000ff7300720c */ /* 0x000fe20003f25270 */
[----:B------:R-:W-:Y:S01]  /*5a70*/  BSSY B0, `(.L_x_93) ;  /* 0x000000b000007945 */ /* 0x000fe20003800000 */
[----:B------:R-:W-:Y:S01]  /*5a80*/  CS2R R82, SRZ ;  /* 0x0000000000527805 */ /* 0x000fe2000001ff00 */
[----:B------:R-:W-:Y:S01]  /*5a90*/  @P5 VIADD R4, R5, UR49 ;  /* 0x0000003105045c36 */ /* 0x000fe20008000000 */
[----:B------:R-:W-:Y:S02]  /*5aa0*/  CS2R R80, SRZ ;  /* 0x0000000000507805 */ /* 0x000fe4000001ff00 */
[----:B------:R-:W-:Y:S02]  /*5ab0*/  CS2R R86, SRZ ;  /* 0x0000000000567805 */ /* 0x000fe4000001ff00 */
[----:B------:R-:W-:Y:S01]  /*5ac0*/  CS2R R84, SRZ ;  /* 0x0000000000547805 */ /* 0x000fe2000001ff00 */
[----:B------:R-:W-:Y:S04]  /*5ad0*/  @P5 IMAD R4, R108, -0x10, R4 ;  /* 0xfffffff06c045824 */ /* 0x000fe800078e0204 */
[----:B------:R-:W-:Y:S05]  /*5ae0*/  @P1 BRA `(.L_x_94) ;  /* 0x00000000000c1947 */ /* 0x000fea0003800000 */
[----:B------:R-:W-:Y:S04]  /*5af0*/  SHF.L.U32 R0, R104, 0x1f, RZ ;  /* 0x0000001f68007819 */ /* 0x000fe800000006ff */
[----:B------:R-:W1:Y:S02]  /*5b00*/  SYNCS.PHASECHK.TRANS64.TRYWAIT P1, [R2+URZ+0x50], R0 ;  /* 0x00005000020075a7 */ /* 0x000e6400080211ff */
[----:B-1----:R-:W-:Y:S05]  /*5b10*/  @!P1 BRA `(.L_x_95) ;  /* 0x0000004000289947 */ /* 0x002fea0003800000 */
.L_x_94:
[----:B------:R-:W-:Y:S05]  /*5b20*/  BSYNC B0 ;  /* 0x0000000000007941 */ /* 0x000fea0003800000 */
.L_x_93:
[----:B------:R-:W-:Y:S01]  /*5b30*/  ISETP.NE.AND P1, PT, R116, RZ, PT ;  /* 0x000000ff7400720c */ /* 0x000fe20003f25270 */
[----:B-1----:R-:W-:Y:S02]  /*5b40*/  VIADD R2, R2, 0x70 ;  /* 0x0000007002027836 */ /* 0x002fe40000000000 */
[----:B------:R-:W-:Y:S02]  /*5b50*/  IMAD.U32 R0, RZ, RZ, UR37 ;  /* 0x00000025ff007e24 */ /* 0x000fe4000f8e00ff */
[----:B------:R-:W-:Y:S03]  /*5b60*/  VIADD R105, R105, 0x1 ;  /* 0x0000000169697836 */ /* 0x000fe60000000000 */
[----:B------:R-:W-:Y:S05]  /*5b70*/  PRMT R0, R0, 0x654, R2 ;  /* 0x0000065400007816 */ /* 0x000fea0000000002 */
[----:B------:R1:W3:Y:S04]  /*5b80*/  @P1 LDS.128 R80, [R5+UR49+0x200] ;  /* 0x0002003105501984 */ /* 0x0002e80008000c00 */
[----:B------:R1:W4:Y:S01]  /*5b90*/  @P1 LDS.128 R84, [R4+0x210] ;  /* 0x0002100004541984 */ /* 0x0003220000000c00 */
[C---:B------:R-:W-:Y:S01]  /*5ba0*/  ISETP.NE.AND P1, PT, R105.reuse, 0x4, PT ;  /* 0x000000046900780c */ /* 0x040fe20003f25270 */
[----:B------:R-:W-:Y:S01]  /*5bb0*/  @!PT LDS RZ, [RZ] ;  /* 0x00000000fffff984 */ /* 0x000fe20000000800 */
[----:B------:R-:W-:Y:S01]  /*5bc0*/  @!PT LDS RZ, [RZ] ;  /* 0x00000000fffff984 */ /* 0x000fe20000000800 */
[----:B------:R-:W-:Y:S01]  /*5bd0*/  @!PT LDS RZ, [RZ] ;  /* 0x00000000fffff984 */ /* 0x000fe20000000800 */
[----:B------:R-:W-:Y:S01]  /*5be0*/  @!PT LDS RZ, [RZ] ;  /* 0x00000000fffff984 */ /* 0x000fe20000000800 */
[----:B------:R5:W-:Y:S06]  /*5bf0*/  MEMBAR.ALL.CTA ;  /* 0x0000000000007992 */ /* 0x000bec0000008000 */
[----:B-----5:R-:W5:Y:S01]  /*5c00*/  FENCE.VIEW.ASYNC.S ;  /* 0x00000000000073c6 */ /* 0x020f620000000000 */
[----:B------:R-:W-:Y:S01]  /*5c10*/  SEL R105, R105, RZ, P1 ;  /* 0x000000ff69697207 */ /* 0x000fe20000800000 */
[----:B-----5:R5:W-:Y:S02]  /*5c20*/  SYNCS.ARRIVE.TRANS64.RED.A1T0 RZ, [R0+URZ], RZ ;  /* 0x000000ff00ff79a7 */ /* 0x020be400081004ff */
[----:B-----5:R-:W-:Y:S04]  /*5c30*/  SEL R0, RZ, 0x1, P1 ;  /* 0x00000001ff007807 */ /* 0x020fe80000800000 */
[----:B-1-3--:R-:W-:Y:S02]  /*5c40*/  LOP3.LUT R104, R104, R0, RZ, 0x3c, !PT ;  /* 0x0000000068687212 */ /* 0x00afe400078e3cff */
.L_x_92:
[----:B------:R-:W-:Y:S05]  /*5c50*/  BSYNC B1 ;  /* 0x0000000000017941 */ /* 0x000fea0003800000 */
.L_x_91:
[----:B------:R-:W-:Y:S04]  /*5c60*/  SHF.R.U32.HI R0, RZ, 0x15, R48 ;  /* 0x00000015ff007819 */ /* 0x000fe80000011630 */
[----:B------:R-:W-:Y:S01]  /*5c70*/  LOP3.LUT P1, RZ, R0, 0x3, R101, 0x48, !PT ;  /* 0x0000000300ff7812 */ /* 0x000fe20007824865 */
[----:B------:R-:W-:Y:S01]  /*5c80*/  @!UPT UIADD3 URZ, UPT, UPT, URZ, URZ, URZ ;  /* 0x000000fffffff290 */ /* 0x000fe2000fffe0ff */
[----:B--2---:R-:W-:Y:S11]  /*5c90*/  @P0 BRA `(.L_x_96) ;  /* 0x0000000000080947 */ /* 0x004ff60003800000 */
[----:B------:R-:W1:Y:S02]  /*5ca0*/  SYNCS.PHASECHK.TRANS64.TRYWAIT P0, [R113+URZ+0xc0], R3 ;  /* 0x0000c003710075a7 */ /* 0x000e6400080011ff */
[----:B-1----:R-:W-:Y:S05]  /*5cb0*/  @!P0 BRA `(.L_x_97) ;  /* 0x0000003c00d48947 */ /* 0x002fea0003800000 */
.L_x_96:
[----:B------:R-:W-:Y:S05]  /*5cc0*/  @!P1 BRA `(.L_x_98) ;  /* 0x0000000000409947 */ /* 0x000fea0003800000 */
[----:B------:R-:W2:Y:S01]  /*5cd0*/  LDCU.64 UR8, c[0x4][0x78] ;  /* 0x01000f00ff0877ac */ /* 0x000ea20008000a00 */
[----:B-1----:R-:W-:Y:S01]  /*5ce0*/  MOV R3, 0x0 ;  /* 0x0000000000037802 */ /* 0x002fe20000000f00 */
[----:B------:R-:W-:Y:S02]  /*5cf0*/  HFMA2 R12, -RZ, RZ, 0, 5.9604644775390625e-08 ;  /* 0x00000001ff0c7431 */ /* 0x000fe400000001ff */
[----:B------:R-:W-:Y:S02]  /*5d00*/  IMAD.MOV.U32 R8, RZ, RZ, 0x192 ;  /* 0x00000192ff087424 */ /* 0x000fe400078e00ff */
[----:B------:R-:W-:Y:S01]  /*5d10*/  IMAD.MOV.U32 R13, RZ, RZ, RZ ;  /* 0x000000ffff0d7224 */ /* 0x000fe200078e00ff */
[----:B------:R-:W1:Y:S01]  /*5d20*/  LDCU.64 UR6, c[0x4][0x80] ;  /* 0x01001000ff0677ac */ /* 0x000e620008000a00 */
[----:B------:R-:W3:Y:S01]  /*5d30*/  LDC.64 R2, c[0x4][R3] ;  /* 0x0100000003027b82 */ /* 0x000ee20000000a00 */
[----:B------:R-:W5:Y:S01]  /*5d40*/  LDCU.64 UR4, c[0x4][0x18] ;  /* 0x01000300ff0477ac */ /* 0x000f620008000a00 */
[----:B--2---:R-:W-:Y:S01]  /*5d50*/  MOV R5, UR9 ;  /* 0x0000000900057c02 */ /* 0x004fe20008000f00 */
[----:B------:R-:W-:Y:S01]  /*5d60*/  IMAD.U32 R4, RZ, RZ, UR8 ;  /* 0x00000008ff047e24 */ /* 0x000fe2000f8e00ff */
[----:B-1----:R-:W-:Y:S01]  /*5d70*/  MOV R7, UR7 ;  /* 0x0000000700077c02 */ /* 0x002fe20008000f00 */
[----:B------:R-:W-:Y:S01]  /*5d80*/  IMAD.U32 R6, RZ, RZ, UR6 ;  /* 0x00000006ff067e24 */ /* 0x000fe2000f8e00ff */
[----:B-----5:R-:W-:Y:S01]  /*5d90*/  MOV R11, UR5 ;  /* 0x00000005000b7c02 */ /* 0x020fe20008000f00 */
[----:B------:R-:W-:Y:S02]  /*5da0*/  IMAD.U32 R10, RZ, RZ, UR4 ;  /* 0x00000004ff0a7e24 */ /* 0x000fe4000f8e00ff */
[----:B------:R-:W-:Y:S07]  /*5db0*/  LEPC R20, `(.L_x_98) ;  /* 0x000000001014794e */ /* 0x000fee0000000000 */
[----:B---34-:R-:W-:Y:S05]  /*5dc0*/  CALL.ABS.NOINC R2 ;  /* 0x0000000002007343 */ /* 0x018fea0003c00000 */
.L_x_98:
[----:B------:R-:W-:Y:S01]  /*5dd0*/  F2FP.F16.E4M3.UNPACK_B R4, R81 ;  /* 0x00000051ff04723e */ /* 0x000fe200020006ff */
[----:B------:R-:W-:Y:S05]  /*5de0*/  WARPSYNC.ALL ;  /* 0x0000000000007948 */ /* 0x000fea0003800000 */
[----:B------:R-:W-:Y:S01]  /*5df0*/  R2UR UR4, R48 ;  /* 0x00000000300472ca */ /* 0x000fe200000e0000 */
[--C-:B------:R-:W-:Y:S01]  /*5e00*/  HADD2.F32 R53, -RZ, R4.reuse.H0_H0 ;  /* 0x20000004ff357230 */ /* 0x100fe20000004100 */
[-C--:B-1----:R-:W-:Y:S01]  /*5e10*/  F2FP.F16.E4M3.UNPACK_B R3, R80.reuse ;  /* 0x00000050ff03723e */ /* 0x082fe200020006ff */
[----:B------:R-:W-:Y:S01]  /*5e20*/  HADD2.F32 R54, -RZ, R4.H1_H1 ;  /* 0x30000004ff367230 */ /* 0x000fe20000004100 */
[----:B------:R-:W-:Y:S01]  /*5e30*/  F2FP.F16.E4M3.UNPACK_B R0, R80.H1 ;  /* 0x00000050ff00723e */ /* 0x000fe200030006ff */
[----:B------:R-:W-:Y:S01]  /*5e40*/  BSSY.RECONVERGENT B0, `(.L_x_99) ;  /* 0x0000099000007945 */ /* 0x000fe20003800200 */
[----:B------:R-:W-:Y:S01]  /*5e50*/  F2FP.F16.E4M3.UNPACK_B R64, R83.H1 ;  /* 0x00000053ff40723e */ /* 0x000fe200030006ff */
[--C-:B------:R-:W-:Y:S01]  /*5e60*/  HADD2.F32 R2, -RZ, R3.reuse.H0_H0 ;  /* 0x20000003ff027230 */ /* 0x100fe20000004100 */
[----:B----4-:R-:W-:Y:S01]  /*5e70*/  F2FP.F16.E4M3.UNPACK_B R74, R86 ;  /* 0x00000056ff4a723e */ /* 0x010fe200020006ff */
[----:B------:R-:W-:Y:S01]  /*5e80*/  HADD2.F32 R50, -RZ, R3.H1_H1 ;  /* 0x30000003ff327230 */ /* 0x000fe20000004100 */
[----:B------:R-:W-:Y:S01]  /*5e90*/  F2FP.F16.E4M3.UNPACK_B R3, R81.H1 ;  /* 0x00000051ff03723e */ /* 0x000fe200030006ff */
[--C-:B------:R-:W-:Y:S01]  /*5ea0*/  HADD2.F32 R51, -RZ, R0.reuse.H0_H0 ;  /* 0x20000000ff337230 */ /* 0x100fe20000004100 */
[----:B------:R-:W-:Y:S01]  /*5eb0*/  IADD3 R114, PT, PT, R100, UR49, RZ ;  /* 0x0000003164727c10 */ /* 0x000fe2000fffe0ff */
[----:B------:R-:W-:Y:S01]  /*5ec0*/  HADD2.F32 R52, -RZ, R0.H1_H1 ;  /* 0x30000000ff347230 */ /* 0x000fe20000004100 */
[----:B------:R-:W-:Y:S01]  /*5ed0*/  LDTM.16dp32bit_t0_t15.x32 R4, tmem[UR4] ;  /* 0x00000004000479ee */ /* 0x000fe20008a80000 */
[----:B------:R-:W1:Y:S01]  /*5ee0*/  LDTM.16dp32bit_t16_t31.x32 R4, tmem[UR4+0x20] ;  /* 0x00002004000479ee */ /* 0x000e620008aa0000 */
[-C--:B------:R-:W-:Y:S01]  /*5ef0*/  F2FP.F16.E4M3.UNPACK_B R0, R82.reuse ;  /* 0x00000052ff00723e */ /* 0x080fe200020006ff */
[--C-:B------:R-:W-:Y:S01]  /*5f00*/  HADD2.F32 R55, -RZ, R3.reuse.H0_H0 ;  /* 0x20000003ff377230 */ /* 0x100fe20000004100 */
[----:B------:R-:W-:Y:S01]  /*5f10*/  SHF.L.U32 R117, R102, 0x4, RZ ;  /* 0x0000000466757819 */ /* 0x000fe200000006ff */
[----:B------:R-:W-:Y:S01]  /*5f20*/  HADD2.F32 R56, -RZ, R3.H1_H1 ;  /* 0x30000003ff387230 */ /* 0x000fe20000004100 */
[----:B------:R-:W-:Y:S01]  /*5f30*/  F2FP.F16.E4M3.UNPACK_B R3, R82.H1 ;  /* 0x00000052ff03723e */ /* 0x000fe200030006ff */
[--C-:B------:R-:W-:Y:S01]  /*5f40*/  HADD2.F32 R57, -RZ, R0.reuse.H0_H0 ;  /* 0x20000000ff397230 */ /* 0x100fe20000004100 */
[----:B------:R-:W-:Y:S01]  /*5f50*/  IADD3 R114, PT, PT, R114, R117, RZ ;  /* 0x0000007572727210 */ /* 0x000fe20007ffe0ff */
[----:B------:R-:W-:Y:S01]  /*5f60*/  HADD2.F32 R58, -RZ, R0.H1_H1 ;  /* 0x30000000ff3a7230 */ /* 0x000fe20000004100 */
[----:B------:R-:W-:Y:S01]  /*5f70*/  F2FP.F16.E4M3.UNPACK_B R0, R83 ;  /* 0x00000053ff00723e */ /* 0x000fe200020006ff */
[--C-:B------:R-:W-:Y:S01]  /*5f80*/  HADD2.F32 R59, -RZ, R3.reuse.H0_H0 ;  /* 0x20000003ff3b7230 */ /* 0x100fe20000004100 */
[----:B------:R-:W-:Y:S01]  /*5f90*/  ISETP.NE.AND P0, PT, R110, RZ, PT ;  /* 0x000000ff6e00720c */ /* 0x000fe20003f05270 */
[----:B------:R-:W-:Y:S01]  /*5fa0*/  HADD2.F32 R60, -RZ, R3.H1_H1 ;  /* 0x30000003ff3c7230 */ /* 0x000fe20000004100 */
[-C--:B------:R-:W-:Y:S01]  /*5fb0*/  F2FP.F16.E4M3.UNPACK_B R3, R84.reuse ;  /* 0x00000054ff03723e */ /* 0x080fe200020006ff */
[--C-:B------:R-:W-:Y:S01]  /*5fc0*/  HADD2.F32 R61, -RZ, R0.reuse.H0_H0 ;  /* 0x20000000ff3d7230 */ /* 0x100fe20000004100 */
[----:B------:R-:W-:Y:S01]  /*5fd0*/  ISETP.NE.AND P6, PT, R118, RZ, PT ;  /* 0x000000ff7600720c */ /* 0x000fe20003fc5270 */
[----:B------:R-:W-:Y:S01]  /*5fe0*/  HADD2.F32 R62, -RZ, R0.H1_H1 ;  /* 0x30000000ff3e7230 */ /* 0x000fe20000004100 */
[----:B------:R-:W-:Y:S01]  /*5ff0*/  F2FP.F16.E4M3.UNPACK_B R0, R84.H1 ;  /* 0x00000054ff00723e */ /* 0x000fe200030006ff */
[--C-:B------:R-:W-:Y:S02]  /*6000*/  HADD2.F32 R65, -RZ, R3.reuse.H0_H0 ;  /* 0x20000003ff417230 */ /* 0x100fe40000004100 */
[----:B------:R-:W-:Y:S01]  /*6010*/  HADD2.F32 R66, -RZ, R3.H1_H1 ;  /* 0x30000003ff427230 */ /* 0x000fe20000004100 */
[-C--:B------:R-:W-:Y:S01]  /*6020*/  F2FP.F16.E4M3.UNPACK_B R3, R85.reuse ;  /* 0x00000055ff03723e */ /* 0x080fe200020006ff */
[--C-:B------:R-:W-:Y:S02]  /*6030*/  HADD2.F32 R67, -RZ, R0.reuse.H0_H0 ;  /* 0x20000000ff437230 */ /* 0x100fe40000004100 */
[----:B------:R-:W-:Y:S01]  /*6040*/  HADD2.F32 R68, -RZ, R0.H1_H1 ;  /* 0x30000000ff447230 */ /* 0x000fe20000004100 */
[----:B------:R-:W-:Y:S01]  /*6050*/  F2FP.F16.E4M3.UNPACK_B R0, R85.H1 ;  /* 0x00000055ff00723e */ /* 0x000fe200030006ff */
[--C-:B------:R-:W-:Y:S02]  /*6060*/  HADD2.F32 R69, -RZ, R3.reuse.H0_H0 ;  /* 0x20000003ff457230 */ /* 0x100fe40000004100 */
[C---:B-1----:R-:W-:Y:S01]  /*6070*/  FMUL R7, R47.reuse, R7 ;  /* 0x000000072f077220 */ /* 0x042fe20000400000 */
[----:B------:R-:W-:Y:S01]  /*6080*/  HADD2.F32 R70, -RZ, R3.H1_H1 ;  /* 0x30000003ff467230 */ /* 0x000fe20000004100 */
[----:B------:R-:W-:Y:S01]  /*6090*/  F2FP.F16.E4M3.UNPACK_B R3, R86.H1 ;  /* 0x00000056ff03723e */ /* 0x000fe200030006ff */
[--C-:B------:R-:W-:Y:S02]  /*60a0*/  HADD2.F32 R71, -RZ, R0.reuse.H0_H0 ;  /* 0x20000000ff477230 */ /* 0x100fe40000004100 */
[----:B------:R-:W-:Y:S02]  /*60b0*/  HADD2.F32 R72, -RZ, R0.H1_H1 ;  /* 0x30000000ff487230 */ /* 0x000fe40000004100 */
[----:B------:R-:W-:Y:S01]  /*60c0*/  FMUL R0, R47, R4 ;  /* 0x000000042f007220 */ /* 0x000fe20000400000 */
[--C-:B------:R-:W-:Y:S01]  /*60d0*/  HADD2.F32 R73, -RZ, R74.reuse.H0_H0 ;  /* 0x2000004aff497230 */ /* 0x100fe20000004100 */
[----:B------:R-:W-:Y:S01]  /*60e0*/  F2FP.F16.E4M3.UNPACK_B R4, R87 ;  /* 0x00000057ff04723e */ /* 0x000fe200020006ff */
[----:B------:R-:W-:Y:S02]  /*60f0*/  HADD2.F32 R74, -RZ, R74.H1_H1 ;  /* 0x3000004aff4a7230 */ /* 0x000fe40000004100 */
[----:B------:R-:W-:Y:S01]  /*6100*/  FFMA R0, R49, R2, R0 ;  /* 0x0000000231007223 */ /* 0x000fe20000000000 */
[----:B------:R-:W-:Y:S01]  /*6110*/  FMUL R2, R47, R5 ;  /* 0x000000052f027220 */ /* 0x000fe20000400000 */
[--C-:B------:R-:W-:Y:S01]  /*6120*/  HADD2.F32 R75, -RZ, R3.reuse.H0_H0 ;  /* 0x20000003ff4b7230 */ /* 0x100fe20000004100 */
[----:B------:R-:W-:Y:S01]  /*6130*/  F2FP.F16.E4M3.UNPACK_B R5, R87.H1 ;  /* 0x00000057ff05723e */ /* 0x000fe200030006ff */
[----:B------:R-:W-:Y:S02]  /*6140*/  HADD2.F32 R76, -RZ, R3.H1_H1 ;  /* 0x30000003ff4c7230 */ /* 0x000fe40000004100 */
[----:B------:R-:W-:Y:S01]  /*6150*/  FFMA R2, R49, R50, R2 ;  /* 0x0000003231027223 */ /* 0x000fe20000000002 */
[--C-:B------:R-:W-:Y:S02]  /*6160*/  HADD2.F32 R50, -RZ, R4.reuse.H0_H0 ;  /* 0x20000004ff327230 */ /* 0x100fe40000004100 */
[C---:B------:R-:W-:Y:S01]  /*6170*/  FMUL R3, R47.reuse, R6 ;  /* 0x000000062f037220 */ /* 0x040fe20000400000 */
[--C-:B------:R-:W-:Y:S02]  /*6180*/  HADD2.F32 R77, -RZ, R5.reuse.H1_H1 ;  /* 0x30000005ff4d7230 */ /* 0x100fe40000004100 */
[C---:B------:R-:W-:Y:S01]  /*6190*/  FMUL R6, R47.reuse, R11 ;  /* 0x0000000b2f067220 */ /* 0x040fe20000400000 */
[----:B------:R-:W-:Y:S01]  /*61a0*/  FMUL R11, R47, R16 ;  /* 0x000000102f0b7220 */ /* 0x000fe20000400000 */
[C---:B------:R-:W-:Y:S01]  /*61b0*/  FFMA R3, R49.reuse, R51, R3 ;  /* 0x0000003331037223 */ /* 0x040fe20000000003 */
[----:B------:R-:W-:Y:S01]  /*61c0*/  FFMA R7, R49, R52, R7 ;  /* 0x0000003431077223 */ /* 0x000fe20000000007 */
[----:B------:R-:W-:Y:S02]  /*61d0*/  HADD2.F32 R51, -RZ, R4.H1_H1 ;  /* 0x30000004ff337230 */ /* 0x000fe40000004100 */
[C---:B------:R-:W-:Y:S01]  /*61e0*/  FMUL R4, R47.reuse, R9 ;  /* 0x000000092f047220 */ /* 0x040fe20000400000 */
[----:B------:R-:W-:Y:S02]  /*61f0*/  HADD2.F32 R52, -RZ, R5.H0_H0 ;  /* 0x20000005ff347230 */ /* 0x000fe40000004100 */
[----:B------:R-:W-:Y:S01]  /*6200*/  FMUL R16, R47, R21 ;  /* 0x000000152f107220 */ /* 0x000fe20000400000 */
[----:B------:R-:W-:Y:S01]  /*6210*/  F2FP.SATFINITE.E4M3.F32.PACK_AB_MERGE_C R78, R7, R3, RZ ;  /* 0x00000003074e723e */ /* 0x000fe200048070ff */
[C---:B------:R-:W-:Y:S01]  /*6220*/  FMUL R3, R47.reuse, R8 ;  /* 0x000000082f037220 */ /* 0x040fe20000400000 */
[C---:B------:R-:W-:Y:S01]  /*6230*/  FMUL R7, R47.reuse, R12 ;  /* 0x0000000c2f077220 */ /* 0x040fe20000400000 */
[C---:B------:R-:W-:Y:S01]  /*6240*/  FMUL R8, R47.reuse, R13 ;  /* 0x0000000d2f087220 */ /* 0x040fe20000400000 */
[----:B------:R-:W-:Y:S01]  /*6250*/  FMUL R12, R47, R17 ;  /* 0x000000112f0c7220 */ /* 0x000fe20000400000 */
[C---:B------:R-:W-:Y:S01]  /*6260*/  FFMA R3, R49.reuse, R53, R3 ;  /* 0x0000003531037223 */ /* 0x040fe20000000003 */
[----:B------:R-:W-:Y:S01]  /*6270*/  FFMA R4, R49, R54, R4 ;  /* 0x0000003631047223 */ /* 0x000fe20000000004 */
[C---:B------:R-:W-:Y:S01]  /*6280*/  FMUL R5, R47.reuse, R10 ;  /* 0x0000000a2f057220 */ /* 0x040fe20000400000 */
[C---:B------:R-:W-:Y:S01]  /*6290*/  FMUL R9, R47.reuse, R14 ;  /* 0x0000000e2f097220 */ /* 0x040fe20000400000 */
[C---:B------:R-:W-:Y:S01]  /*62a0*/  FMUL R10, R47.reuse, R15 ;  /* 0x0000000f2f0a7220 */ /* 0x040fe20000400000 */
[----:B------:R-:W-:Y:S01]  /*62b0*/  FMUL R15, R47, R20 ;  /* 0x000000142f0f7220 */ /* 0x000fe20000400000 */
[C---:B------:R-:W-:Y:S01]  /*62c0*/  FFMA R5, R49.reuse, R55, R5 ;  /* 0x0000003731057223 */ /* 0x040fe20000000005 */
[C---:B------:R-:W-:Y:S01]  /*62d0*/  FFMA R6, R49.reuse, R56, R6 ;  /* 0x0000003831067223 */ /* 0x040fe20000000006 */
[C---:B------:R-:W-:Y:S01]  /*62e0*/  FFMA R7, R49.reuse, R57, R7 ;  /* 0x0000003931077223 */ /* 0x040fe20000000007 */
[C---:B------:R-:W-:Y:S01]  /*62f0*/  FFMA R8, R49.reuse, R58, R8 ;  /* 0x0000003a31087223 */ /* 0x040fe20000000008 */
[--C-:B------:R-:W-:Y:S02]  /*6300*/  HADD2.F32 R63, -RZ, R64.reuse.H0_H0 ;  /* 0x20000040ff3f7230 */ /* 0x100fe40000004100 */
[C---:B------:R-:W-:Y:S01]  /*6310*/  FFMA R9, R49.reuse, R59, R9 ;  /* 0x0000003b31097223 */ /* 0x040fe20000000009 */
[----:B------:R-:W-:Y:S01]  /*6320*/  F2FP.SATFINITE.E4M3.F32.PACK_AB_MERGE_C R5, R6, R5, RZ ;  /* 0x000000050605723e */ /* 0x000fe200048070ff */
[C---:B------:R-:W-:Y:S01]  /*6330*/  FFMA R10, R49.reuse, R60, R10 ;  /* 0x0000003c310a7223 */ /* 0x040fe2000000000a */
[C---:B------:R-:W-:Y:S01]  /*6340*/  FFMA R11, R49.reuse, R61, R11 ;  /* 0x0000003d310b7223 */ /* 0x040fe2000000000b */
[----:B------:R-:W-:Y:S01]  /*6350*/  FFMA R12, R49, R62, R12 ;  /* 0x0000003e310c7223 */ /* 0x000fe2000000000c */
[C---:B------:R-:W-:Y:S01]  /*6360*/  FMUL R20, R47.reuse, R25 ;  /* 0x000000192f147220 */ /* 0x040fe20000400000 */
[C---:B------:R-:W-:Y:S01]  /*6370*/  FMUL R25, R47.reuse, R30 ;  /* 0x0000001e2f197220 */ /* 0x040fe20000400000 */
[C---:B------:R-:W-:Y:S01]  /*6380*/  FMUL R30, R47.reuse, R35 ;  /* 0x000000232f1e7220 */ /* 0x040fe20000400000 */
[----:B------:R-:W-:Y:S01]  /*6390*/  F2FP.SATFINITE.E4M3.F32.PACK_AB_MERGE_C R9, R10, R9, RZ ;  /* 0x000000090a09723e */ /* 0x000fe200048070ff */
[----:B------:R-:W-:Y:S02]  /*63a0*/  HADD2.F32 R64, -RZ, R64.H1_H1 ;  /* 0x30000040ff407230 */ /* 0x000fe40000004100 */
[C---:B------:R-:W-:Y:S01]  /*63b0*/  FMUL R13, R47.reuse, R18 ;  /* 0x000000122f0d7220 */ /* 0x040fe20000400000 */
[C---:B------:R-:W-:Y:S01]  /*63c0*/  FMUL R14, R47.reuse, R19 ;  /* 0x000000132f0e7220 */ /* 0x040fe20000400000 */
[C---:B------:R-:W-:Y:S01]  /*63d0*/  FMUL R17, R47.reuse, R22 ;  /* 0x000000162f117220 */ /* 0x040fe20000400000 */
[----:B------:R-:W-:Y:S01]  /*63e0*/  FMUL R18, R47, R23 ;  /* 0x000000172f127220 */ /* 0x000fe20000400000 */
[C---:B------:R-:W-:Y:S01]  /*63f0*/  FFMA R13, R49.reuse, R63, R13 ;  /* 0x0000003f310d7223 */ /* 0x040fe2000000000d */
[C---:B------:R-:W-:Y:S01]  /*6400*/  FFMA R14, R49.reuse, R64, R14 ;  /* 0x00000040310e7223 */ /* 0x040fe2000000000e */
[----:B------:R-:W-:Y:S01]  /*6410*/  FFMA R15, R49, R65, R15 ;  /* 0x00000041310f7223 */ /* 0x000fe2000000000f */
[----:B------:R-:W-:Y:S01]  /*6420*/  FMUL R19, R47, R24 ;  /* 0x000000182f137220 */ /* 0x000fe20000400000 */
[C---:B------:R-:W-:Y:S01]  /*6430*/  FFMA R16, R49.reuse, R66, R16 ;  /* 0x0000004231107223 */ /* 0x040fe20000000010 */
[----:B------:R-:W-:Y:S01]  /*6440*/  FFMA R17, R49, R67, R17 ;  /* 0x0000004331117223 */ /* 0x000fe20000000011 */
[----:B------:R-:W-:Y:S01]  /*6450*/  F2FP.SATFINITE.E4M3.F32.PACK_AB_MERGE_C R13, R14, R13, RZ ;  /* 0x0000000d0e0d723e */ /* 0x000fe200048070ff */
[C---:B------:R-:W-:Y:S01]  /*6460*/  FMUL R21, R47.reuse, R26 ;  /* 0x0000001a2f157220 */ /* 0x040fe20000400000 */
[----:B------:R-:W-:Y:S01]  /*6470*/  FMUL R22, R47, R27 ;  /* 0x0000001b2f167220 */ /* 0x000fe20000400000 */
[C---:B------:R-:W-:Y:S01]  /*6480*/  FFMA R18, R49.reuse, R68, R18 ;  /* 0x0000004431127223 */ /* 0x040fe20000000012 */
[----:B------:R-:W-:Y:S01]  /*6490*/  FFMA R19, R49, R69, R19 ;  /* 0x0000004531137223 */ /* 0x000fe20000000013 */
[----:B------:R-:W-:Y:S01]  /*64a0*/  FMUL R23, R47, R28 ;  /* 0x0000001c2f177220 */ /* 0x000fe20000400000 */
[----:B------:R-:W-:Y:S01]  /*64b0*/  FFMA R20, R49, R70, R20 ;  /* 0x0000004631147223 */ /* 0x000fe20000000014 */
[----:B------:R-:W-:Y:S01]  /*64c0*/  FMUL R24, R47, R29 ;  /* 0x0000001d2f187220 */ /* 0x000fe20000400000 */
[C---:B------:R-:W-:Y:S01]  /*64d0*/  FFMA R21, R49.reuse, R71, R21 ;  /* 0x0000004731157223 */ /* 0x040fe20000000015 */
[----:B------:R-:W-:Y:S01]  /*64e0*/  FFMA R22, R49, R72, R22 ;  /* 0x0000004831167223 */ /* 0x000fe20000000016 */
[C---:B------:R-:W-:Y:S01]  /*64f0*/  FMUL R26, R47.reuse, R31 ;  /* 0x0000001f2f1a7220 */ /* 0x040fe20000400000 */
[----:B------:R-:W-:Y:S01]  /*6500*/  FMUL R27, R47, R32 ;  /* 0x000000202f1b7220 */ /* 0x000fe20000400000 */
[----:B------:R-:W-:Y:S01]  /*6510*/  FFMA R23, R49, R73, R23 ;  /* 0x0000004931177223 */ /* 0x000fe20000000017 */
[----:B------:R-:W-:Y:S01]  /*6520*/  FMUL R28, R47, R33 ;  /* 0x000000212f1c7220 */ /* 0x000fe20000400000 */
[----:B------:R-:W-:Y:S01]  /*6530*/  FFMA R24, R49, R74, R24 ;  /* 0x0000004a31187223 */ /* 0x000fe20000000018 */
[----:B------:R-:W-:Y:S01]  /*6540*/  FMUL R29, R47, R34 ;  /* 0x000000222f1d7220 */ /* 0x000fe20000400000 */
[C---:B------:R-:W-:Y:S01]  /*6550*/  FFMA R25, R49.reuse, R75, R25 ;  /* 0x0000004b31197223 */ /* 0x040fe20000000019 */
[C---:B------:R-:W-:Y:S01]  /*6560*/  FFMA R26, R49.reuse, R76, R26 ;  /* 0x0000004c311a7223 */ /* 0x040fe2000000001a */
[C---:B------:R-:W-:Y:S01]  /*6570*/  FFMA R27, R49.reuse, R50, R27 ;  /* 0x00000032311b7223 */ /* 0x040fe2000000001b */
[C---:B------:R-:W-:Y:S01]  /*6580*/  FFMA R28, R49.reuse, R51, R28 ;  /* 0x00000033311c7223 */ /* 0x040fe2000000001c */
[----:B------:R-:W-:Y:S01]  /*6590*/  F2FP.SATFINITE.E4M3.F32.PACK_AB_MERGE_C R17, R18, R17, RZ ;  /* 0x000000111211723e */ /* 0x000fe200048070ff */
[C---:B------:R-:W-:Y:S01]  /*65a0*/  FFMA R29, R49.reuse, R52, R29 ;  /* 0x00000034311d7223 */ /* 0x040fe2000000001d */
[----:B------:R-:W-:Y:S01]  /*65b0*/  F2FP.SATFINITE.E4M3.F32.PACK_AB_MERGE_C R21, R22, R21, RZ ;  /* 0x000000151615723e */ /* 0x000fe200048070ff */
[----:B------:R-:W-:Y:S01]  /*65c0*/  FFMA R30, R49, R77, R30 ;  /* 0x0000004d311e7223 */ /* 0x000fe2000000001e */
[----:B------:R-:W-:Y:S02]  /*65d0*/  F2FP.SATFINITE.E4M3.F32.PACK_AB_MERGE_C R32, R2, R0, R78 ;  /* 0x000000000220723e */ /* 0x000fe4000480704e */
[----:B------:R-:W-:Y:S02]  /*65e0*/  F2FP.SATFINITE.E4M3.F32.PACK_AB_MERGE_C R33, R4, R3, R5 ;  /* 0x000000030421723e */ /* 0x000fe40004807005 */
[----:B------:R-:W-:Y:S02]  /*65f0*/  F2FP.SATFINITE.E4M3.F32.PACK_AB_MERGE_C R34, R8, R7, R9 ;  /* 0x000000070822723e */ /* 0x000fe40004807009 */
[----:B------:R-:W-:Y:S02]  /*6600*/  F2FP.SATFINITE.E4M3.F32.PACK_AB_MERGE_C R35, R12, R11, R13 ;  /* 0x0000000b0c23723e */ /* 0x000fe4000480700d */
[----:B------:R-:W-:Y:S02]  /*6610*/  F2FP.SATFINITE.E4M3.F32.PACK_AB_MERGE_C R16, R16, R15, R17 ;  /* 0x0000000f1010723e */ /* 0x000fe40004807011 */
[----:B------:R-:W-:Y:S01]  /*6620*/  F2FP.SATFINITE.E4M3.F32.PACK_AB_MERGE_C R17, R20, R19, R21 ;  /* 0x000000131411723e */ /* 0x000fe20004807015 */
[----:B------:R1:W-:Y:S01]  /*6630*/  STS.128 [R100+UR49+0x4200], R32 ;  /* 0x0042002064007988 */ /* 0x0003e20008000c31 */
[----:B------:R-:W-:Y:S02]  /*6640*/  F2FP.SATFINITE.E4M3.F32.PACK_AB_MERGE_C R18, R26, R25, RZ ;  /* 0x000000191a12723e */ /* 0x000fe400048070ff */
[----:B------:R-:W-:Y:S02]  /*6650*/  F2FP.SATFINITE.E4M3.F32.PACK_AB_MERGE_C R19, R30, R29, RZ ;  /* 0x0000001d1e13723e */ /* 0x000fe400048070ff */
[----:B------:R-:W-:Y:S02]  /*6660*/  F2FP.SATFINITE.E4M3.F32.PACK_AB_MERGE_C R18, R24, R23, R18 ;  /* 0x000000171812723e */ /* 0x000fe40004807012 */
[----:B------:R-:W-:Y:S02]  /*6670*/  F2FP.SATFINITE.E4M3.F32.PACK_AB_MERGE_C R19, R28, R27, R19 ;  /* 0x0000001b1c13723e */ /* 0x000fe40004807013 */
[----:B------:R-:W-:Y:S02]  /*6680*/  LEA R0, R105, UR49, 0x3 ;  /* 0x0000003169007c11 */ /* 0x000fe4000f8e18ff */
[----:B------:R-:W-:Y:S01]  /*6690*/  @P6 SHF.L.U32 R2, R104, 0x1f, RZ ;  /* 0x0000001f68026819 */ /* 0x000fe200000006ff */
[----:B------:R1:W-:Y:S01]  /*66a0*/  STS.128 [R114+0x4210], R16 ;  /* 0x0042101072007388 */ /* 0x0003e20000000c00 */
[----:B------:R-:W-:Y:S01]  /*66b0*/  @!PT LDS RZ, [RZ] ;  /* 0x00000000fffff984 */ /* 0x000fe20000000800 */
[----:B------:R-:W-:Y:S01]  /*66c0*/  @!PT LDS RZ, [RZ] ;  /* 0x00000000fffff984 */ /* 0x000fe20000000800 */
[----:B------:R-:W-:Y:S01]  /*66d0*/  @!PT LDS RZ, [RZ] ;  /* 0x00000000fffff984 */ /* 0x000fe20000000800 */
[----:B------:R-:W-:Y:S01]  /*66e0*/  @!PT LDS RZ, [RZ] ;  /* 0x00000000fffff984 */ /* 0x000fe20000000800 */
[----:B------:R2:W-:Y:S07]  /*66f0*/  MEMBAR.ALL.CTA ;  /* 0x0000000000007992 */ /* 0x0005ee0000008000 */
[----:B--2---:R-:W2:Y:S02]  /*6700*/  FENCE.VIEW.ASYNC.S ;  /* 0x00000000000073c6 */ /* 0x004ea40000000000 */
[----:B--2---:R-:W-:Y:S06]  /*6710*/  BAR.SYNC.DEFER_BLOCKING 0x1, 0x80 ;  /* 0x0042000000007b1d */ /* 0x004fec0000010000 */
[----:B------:R-:W-:Y:S05]  /*6720*/  @P0 BRA `(.L_x_100) ;  /* 0x0000000000280947 */ /* 0x000fea0003800000 */
[----:B------:R-:W-:Y:S02]  /*6730*/  UIADD3 UR4, UPT, UPT, UR49, 0x4200, URZ ;  /* 0x0000420031047890 */ /* 0x000fe4000fffe0ff */
[----:B------:R-:W-:Y:S01]  /*6740*/  UIADD3 UR6, UP0, UPT, UR52, 0x680, URZ ;  /* 0x0000068034067890 */ /* 0x000fe2000ff1e0ff */
[----:B------:R-:W-:Y:S03]  /*6750*/  UMOV UR43, UR36 ;  /* 0x00000024002b7c82 */ /* 0x000fe60008000000 */
[----:B------:R-:W-:Y:S01]  /*6760*/  MOV R109, UR4 ;  /* 0x00000004006d7c02 */ /* 0x000fe20008000f00 */
[----:B------:R-:W-:Y:S03]  /*6770*/  UIADD3.X UR7, UPT, UPT, URZ, UR53, URZ, UP0, !UPT ;  /* 0x00000035ff077290 */ /* 0x000fe600087fe4ff */
[----:B------:R-:W-:Y:S11]  /*6780*/  R2UR UR40, R109 ;  /* 0x000000006d2872ca */ /* 0x000ff600000e0000 */
[----:B------:R-:W-:Y:S02]  /*6790*/  @!UPT UIADD3 URZ, UPT, UPT, URZ, URZ, URZ ;  /* 0x000000fffffff290 */ /* 0x000fe4000fffe0ff */
[----:B------:R2:W-:Y:S01]  /*67a0*/  UTMASTG.3D [UR40], [UR6] ;  /* 0x00000028060073b5 */ /* 0x0005e20008010000 */
[----:B------:R0:W-:Y:S01]  /*67b0*/  UTMACMDFLUSH ;  /* 0x00000000000079b7 */ /* 0x0001e20000000000 */
[----:B--2---:R-:W-:Y:S04]  /*67c0*/  DEPBAR.LE SB0, 0x1 ;  /* 0x000080400000791a */ /* 0x004fe80000000000 */
.L_x_100:
[----:B------:R-:W-:Y:S05]  /*67d0*/  BSYNC.RECONVERGENT B0 ;  /* 0x0000000000007941 */ /* 0x000fea0003800200 */
.L_x_99:
[----:B------:R-:W-:Y:S06]  /*67e0*/  BAR.SYNC.DEFER_BLOCKING 0x1, 0x80 ;  /* 0x0042000000007b1d */ /* 0x000fec0000010000 */
[----:B------:R-:W2:Y:S01]  /*67f0*/  @P6 SYNCS.PHASECHK.TRANS64.TRYWAIT P0, [R0+URZ+0x50], R2 ;  /* 0x00005002000065a7 */ /* 0x000ea200080011ff */
[----:B------:R-:W-:Y:S01]  /*6800*/  BSSY B1, `(.L_x_101) ;  /* 0x0000021000017945 */ /* 0x000fe20003800000 */
[----:B--2---:R-:W-:Y:S03]  /*6810*/  @P6 SEL R115, RZ, 0x1, !P0 ;  /* 0x00000001ff736807 */ /* 0x004fe60004000000 */
[----:B------:R-:W-:Y:S05]  /*6820*/  @!P6 BRA `(.L_x_102) ;  /* 0x000000000078e947 */ /* 0x000fea0003800000 */
[----:B------:R-:W-:Y:S01]  /*6830*/  ISETP.NE.AND P1, PT, R116, RZ, PT ;  /* 0x000000ff7400720c */ /* 0x000fe20003f25270 */
[----:B------:R-:W-:Y:S01]  /*6840*/  BSSY B0, `(.L_x_103) ;  /* 0x0000009000007945 */ /* 0x000fe20003800000 */
[----:B------:R-:W-:Y:S11]  /*6850*/  ISETP.NE.AND P0, PT, R115, RZ, PT ;  /* 0x000000ff7300720c */ /* 0x000ff60003f05270 */
[----:B------:R-:W-:Y:S05]  /*6860*/  @P1 IMAD R2, R105, 0x1000, R100 ;  /* 0x0000100069021824 */ /* 0x000fea00078e0264 */
[----:B------:R-:W-:Y:S05]  /*6870*/  @P1 IADD3 R4, PT, PT, R2, UR49, RZ ;  /* 0x0000003102041c10 */ /* 0x000fea000fffe0ff */
[----:B------:R-:W-:Y:S01]  /*6880*/  @P1 IMAD.IADD R4, R4, 0x1, R117 ;  /* 0x0000000104041824 */ /* 0x000fe200078e0275 */
[----:B------:R-:W-:Y:S06]  /*6890*/  @P0 BRA `(.L_x_104) ;  /* 0x00000000000c0947 */ /* 0x000fec0003800000 */
[----:B------:R-:W-:Y:S04]  /*68a0*/  SHF.L.U32 R3, R104, 0x1f, RZ ;  /* 0x0000001f68037819 */ /* 0x000fe800000006ff */
[----:B------:R-:W2:Y:S02]  /*68b0*/  SYNCS.PHASECHK.TRANS64.TRYWAIT P0, [R0+URZ+0x50], R3 ;  /* 0x00005003000075a7 */ /* 0x000ea400080011ff */
[----:B--2---:R-:W-:Y:S05]  /*68c0*/  @!P0 BRA `(.L_x_105) ;  /* 0x0000003000e48947 */ /* 0x004fea0003800000 */
.L_x_104:
[----:B------:R-:W-:Y:S05]  /*68d0*/  BSYNC B0 ;  /* 0x0000000000007941 */ /* 0x000fea0003800000 */
.L_x_103:
[----:B------:R-:W-:Y:S01]  /*68e0*/  ISETP.NE.AND P0, PT, R116, RZ, PT ;  /* 0x000000ff7400720c */ /* 0x000fe20003f05270 */
[----:B------:R-:W-:Y:S11]  /*68f0*/  VIADD R105, R105, 0x1 ;  /* 0x0000000169697836 */ /* 0x000ff60000000000 */
[----:B------:R-:W-:Y:S01]  /*6900*/  @!UPT UIADD3 URZ, UPT, UPT, URZ, URZ, URZ ;  /* 0x000000fffffff290 */ /* 0x000fe2000fffe0ff */
[----:B------:R3:W4:Y:S04]  /*6910*/  @P0 LDS.128 R80, [R2+UR49+0x200] ;  /* 0x0002003102500984 */ /* 0x0007280008000c00 */
[----:B------:R1:W1:Y:S01]  /*6920*/  @P0 LDS.128 R84, [R4+0x210] ;  /* 0x0002100004540984 */ /* 0x0002620000000c00 */
        /* <DEDUP_REMOVED lines=8> */
[----:B---3--:R-:W-:Y:S02]  /*69b0*/  VIADD R2, R0, 0x70 ;  /* 0x0000007000027836 */ /* 0x008fe40000000000 */
[----:B--2---:R-:W-:Y:S05]  /*69c0*/  IMAD.U32 R0, RZ, RZ, UR37 ;  /* 0x00000025ff007e24 */ /* 0x004fea000f8e00ff */
[----:B------:R-:W-:Y:S04]  /*69d0*/  PRMT R0, R0, 0x654, R2 ;  /* 0x0000065400007816 */ /* 0x000fe80000000002 */
[----:B-----5:R2:W-:Y:S02]  /*69e0*/  SYNCS.ARRIVE.TRANS64.RED.A1T0 RZ, [R0+URZ], RZ ;  /* 0x000000ff00ff79a7 */ /* 0x0205e400081004ff */
[----:B--2---:R-:W-:Y:S04]  /*69f0*/  SEL R0, RZ, 0x1, P0 ;  /* 0x00000001ff007807 */ /* 0x004fe80000000000 */
[----:B-1--4-:R-:W-:Y:S02]  /*6a00*/  LOP3.LUT R104, R104, R0, RZ, 0x3c, !PT ;  /* 0x0000000068687212 */ /* 0x012fe400078e3cff */
.L_x_102:
[----:B------:R-:W-:Y:S05]  /*6a10*/  BSYNC B1 ;  /* 0x0000000000017941 */ /* 0x000fea0003800000 */
.L_x_101:
[----:B------:R-:W-:Y:S05]  /*6a20*/  VIADD R0, R48, 0x40 ;  /* 0x0000004030007836 */ /* 0x000fea0000000000 */
[----:B------:R-:W-:Y:S04]  /*6a30*/  SHF.R.U32.HI R0, RZ, 0x15, R0 ;  /* 0x00000015ff007819 */ /* 0x000fe80000011600 */
[----:B------:R-:W-:Y:S11]  /*6a40*/  LOP3.LUT P0, RZ, R0, 0x3, R101, 0x48, !PT ;  /* 0x0000000300ff7812 */ /* 0x000ff60007804865 */
[----:B------:R-:W-:Y:S02]  /*6a50*/  @!UPT UIADD3 URZ, UPT, UPT, URZ, URZ, URZ ;  /* 0x000000fffffff290 */ /* 0x000fe4000fffe0ff */
[----:B------:R-:W-:Y:S05]  /*6a60*/  @!P0 BRA `(.L_x_106) ;  /* 0x0000000000408947 */ /* 0x000fea0003800000 */
[----:B------:R-:W2:Y:S01]  /*6a70*/  LDCU.64 UR8, c[0x4][0x78] ;  /* 0x01000f00ff0877ac */ /* 0x000ea20008000a00 */
[----:B------:R-:W-:Y:S01]  /*6a80*/  MOV R3, 0x0 ;  /* 0x0000000000037802 */ /* 0x000fe20000000f00 */
[----:B------:R-:W-:Y:S02]  /*6a90*/  HFMA2 R12, -RZ, RZ, 0, 5.9604644775390625e-08 ;  /* 0x00000001ff0c7431 */ /* 0x000fe400000001ff */
[----:B------:R-:W-:Y:S02]  /*6aa0*/  IMAD.MOV.U32 R8, RZ, RZ, 0x192 ;  /* 0x00000192ff087424 */ /* 0x000fe400078e00ff */
[----:B------:R-:W-:Y:S01]  /*6ab0*/  IMAD.MOV.U32 R13, RZ, RZ, RZ ;  /* 0x000000ffff0d7224 */ /* 0x000fe200078e00ff */
[----:B------:R-:W3:Y:S01]  /*6ac0*/  LDCU.64 UR6, c[0x4][0x80] ;  /* 0x01001000ff0677ac */ /* 0x000ee20008000a00 */
[----:B------:R-:W4:Y:S01]  /*6ad0*/  LDC.64 R2, c[0x4][R3] ;  /* 0x0100000003027b82 */ /* 0x000f220000000a00 */
[----:B------:R-:W5:Y:S01]  /*6ae0*/  LDCU.64 UR4, c[0x4][0x18] ;  /* 0x01000300ff0477ac */ /* 0x000f620008000a00 */
[----:B--2---:R-:W-:Y:S01]  /*6af0*/  MOV R5, UR9 ;  /* 0x0000000900057c02 */ /* 0x004fe20008000f00 */
[----:B------:R-:W-:Y:S01]  /*6b00*/  IMAD.U32 R4, RZ, RZ, UR8 ;  /* 0x00000008ff047e24 */ /* 0x000fe2000f8e00ff */
[----:B---3--:R-:W-:Y:S01]  /*6b10*/  MOV R7, UR7 ;  /* 0x0000000700077c02 */ /* 0x008fe20008000f00 */
[----:B------:R-:W-:Y:S01]  /*6b20*/  IMAD.U32 R6, RZ, RZ, UR6 ;  /* 0x00000006ff067e24 */ /* 0x000fe2000f8e00ff */
[----:B-----5:R-:W-:Y:S01]  /*6b30*/  MOV R11, UR5 ;  /* 0x00000005000b7c02 */ /* 0x020fe20008000f00 */
[----:B------:R-:W-:Y:S02]  /*6b40*/  IMAD.U32 R10, RZ, RZ, UR4 ;  /* 0x00000004ff0a7e24 */ /* 0x000fe4000f8e00ff */
[----:B------:R-:W-:Y:S07]  /*6b50*/  LEPC R20, `(.L_x_106) ;  /* 0x000000001014794e */ /* 0x000fee0000000000 */
[----:B-1--4-:R-:W-:Y:S05]  /*6b60*/  CALL.ABS.NOINC R2 ;  /* 0x0000000002007343 */ /* 0x012fea0003c00000 */
.L_x_106:
[-C--:B------:R-:W-:Y:S01]  /*6b70*/  F2FP.F16.E4M3.UNPACK_B R0, R81.reuse ;  /* 0x00000051ff00723e */ /* 0x080fe200020006ff */
[----:B------:R-:W-:Y:S05]  /*6b80*/  WARPSYNC.ALL ;  /* 0x0000000000007948 */ /* 0x000fea0003800000 */
[----:B------:R-:W-:Y:S01]  /*6b90*/  R2UR UR4, R48 ;  /* 0x00000000300472ca */ /* 0x000fe200000e0000 */
[--C-:B------:R-:W-:Y:S01]  /*6ba0*/  HADD2.F32 R54, -RZ, R0.reuse.H0_H0 ;  /* 0x20000000ff367230 */ /* 0x100fe20000004100 */
[-C--:B------:R-:W-:Y:S01]  /*6bb0*/  F2FP.F16.E4M3.UNPACK_B R2, R80.reuse.H1 ;  /* 0x00000050ff02723e */ /* 0x080fe200030006ff */
[----:B------:R-:W-:Y:S01]  /*6bc0*/  HADD2.F32 R55, -RZ, R0.H1_H1 ;  /* 0x30000000ff377230 */ /* 0x000fe20000004100 */
[----:B------:R-:W-:Y:S01]  /*6bd0*/  F2FP.F16.E4M3.UNPACK_B R0, R81.H1 ;  /* 0x00000051ff00723e */ /* 0x000fe200030006ff */
[----:B------:R-:W-:Y:S01]  /*6be0*/  BSSY.RECONVERGENT B0, `(.L_x_107) ;  /* 0x0000095000007945 */ /* 0x000fe20003800200 */
[----:B------:R-:W-:Y:S01]  /*6bf0*/  F2FP.F16.E4M3.UNPACK_B R3, R80 ;  /* 0x00000050ff03723e */ /* 0x000fe200020006ff */
[----:B------:R-:W-:Y:S01]  /*6c00*/  HADD2.F32 R52, -RZ, R2.H0_H0 ;  /* 0x20000002ff347230 */ /* 0x000fe20000004100 */
[----:B------:R-:W-:Y:S01]  /*6c10*/  ISETP.NE.AND P0, PT, R110, RZ, PT ;  /* 0x000000ff6e00720c */ /* 0x000fe20003f05270 */
[--C-:B------:R-:W-:Y:S01]  /*6c20*/  HADD2.F32 R56, -RZ, R0.reuse.H0_H0 ;  /* 0x20000000ff387230 */ /* 0x100fe20000004100 */
[----:B------:R-:W-:Y:S01]  /*6c30*/  ISETP.NE.AND P6, PT, R118, RZ, PT ;  /* 0x000000ff7600720c */ /* 0x000fe20003fc5270 */
[----:B------:R-:W-:Y:S01]  /*6c40*/  HADD2.F32 R57, -RZ, R0.H1_H1 ;  /* 0x30000000ff397230 */ /* 0x000fe20000004100 */
[-C--:B------:R-:W-:Y:S01]  /*6c50*/  F2FP.F16.E4M3.UNPACK_B R0, R83.reuse ;  /* 0x00000053ff00723e */ /* 0x080fe200020006ff */
[----:B-1----:R-:W-:Y:S01]  /*6c60*/  LDTM.16dp32bit_t0_t15.x32 R4, tmem[UR4+0x40] ;  /* 0x00004004000479ee */ /* 0x002fe20008a80000 */
[----:B------:R-:W1:Y:S01]  /*6c70*/  LDTM.16dp32bit_t16_t31.x32 R4, tmem[UR4+0x60] ;  /* 0x00006004000479ee */ /* 0x000e620008aa0000 */
[----:B------:R-:W-:Y:S01]  /*6c80*/  HADD2.F32 R53, -RZ, R2.H1_H1 ;  /* 0x30000002ff357230 */ /* 0x000fe20000004100 */
[----:B------:R-:W-:Y:S01]  /*6c90*/  F2FP.F16.E4M3.UNPACK_B R2, R82.H1 ;  /* 0x00000052ff02723e */ /* 0x000fe200030006ff */
[--C-:B------:R-:W-:Y:S02]  /*6ca0*/  HADD2.F32 R50, -RZ, R3.reuse.H0_H0 ;  /* 0x20000003ff327230 */ /* 0x100fe40000004100 */
[--C-:B------:R-:W-:Y:S02]  /*6cb0*/  HADD2.F32 R62, -RZ, R0.reuse.H0_H0 ;  /* 0x20000000ff3e7230 */ /* 0x100fe40000004100 */
[----:B------:R-:W-:Y:S01]  /*6cc0*/  HADD2.F32 R63, -RZ, R0.H1_H1 ;  /* 0x30000000ff3f7230 */ /* 0x000fe20000004100 */
[----:B------:R-:W-:Y:S01]  /*6cd0*/  F2FP.F16.E4M3.UNPACK_B R0, R84.H1 ;  /* 0x00000054ff00723e */ /* 0x000fe200030006ff */
[--C-:B------:R-:W-:Y:S02]  /*6ce0*/  HADD2.F32 R60, -RZ, R2.reuse.H0_H0 ;  /* 0x20000002ff3c7230 */ /* 0x100fe40000004100 */
[----:B------:R-:W-:Y:S01]  /*6cf0*/  HADD2.F32 R61, -RZ, R2.H1_H1 ;  /* 0x30000002ff3d7230 */ /* 0x000fe20000004100 */
[----:B------:R-:W-:Y:S01]  /*6d00*/  F2FP.F16.E4M3.UNPACK_B R2, R83.H1 ;  /* 0x00000053ff02723e */ /* 0x000fe200030006ff */
[----:B------:R-:W-:Y:S01]  /*6d10*/  HADD2.F32 R51, -RZ, R3.H1_H1 ;  /* 0x30000003ff337230 */ /* 0x000fe20000004100 */
[----:B------:R-:W-:Y:S01]  /*6d20*/  F2FP.F16.E4M3.UNPACK_B R3, R82 ;  /* 0x00000052ff03723e */ /* 0x000fe200020006ff */
[--C-:B------:R-:W-:Y:S02]  /*6d30*/  HADD2.F32 R68, -RZ, R0.reuse.H0_H0 ;  /* 0x20000000ff447230 */ /* 0x100fe40000004100 */
[----:B------:R-:W-:Y:S01]  /*6d40*/  HADD2.F32 R69, -RZ, R0.H1_H1 ;  /* 0x30000000ff457230 */ /* 0x000fe20000004100 */
[-C--:B------:R-:W-:Y:S01]  /*6d50*/  F2FP.F16.E4M3.UNPACK_B R0, R85.reuse.H1 ;  /* 0x00000055ff00723e */ /* 0x080fe200030006ff */
[--C-:B------:R-:W-:Y:S02]  /*6d60*/  HADD2.F32 R64, -RZ, R2.reuse.H0_H0 ;  /* 0x20000002ff407230 */ /* 0x100fe40000004100 */
[----:B------:R-:W-:Y:S01]  /*6d70*/  HADD2.F32 R65, -RZ, R2.H1_H1 ;  /* 0x30000002ff417230 */ /* 0x000fe20000004100 */
[----:B------:R-:W-:Y:S01]  /*6d80*/  F2FP.F16.E4M3.UNPACK_B R2, R85 ;  /* 0x00000055ff02723e */ /* 0x000fe200020006ff */
[--C-:B------:R-:W-:Y:S02]  /*6d90*/  HADD2.F32 R58, -RZ, R3.reuse.H0_H0 ;  /* 0x20000003ff3a7230 */ /* 0x100fe40000004100 */
[C---:B-1----:R-:W-:Y:S01]  /*6da0*/  FMUL R7, R47.reuse, R7 ;  /* 0x000000072f077220 */ /* 0x042fe20000400000 */
[----:B------:R-:W-:Y:S01]  /*6db0*/  HADD2.F32 R59, -RZ, R3.H1_H1 ;  /* 0x30000003ff3b7230 */ /* 0x000fe20000004100 */
[----:B------:R-:W-:Y:S01]  /*6dc0*/  F2FP.F16.E4M3.UNPACK_B R3, R84 ;  /* 0x00000054ff03723e */ /* 0x000fe200020006ff */
[--C-:B------:R-:W-:Y:S02]  /*6dd0*/  HADD2.F32 R72, -RZ, R0.reuse.H0_H0 ;  /* 0x20000000ff487230 */ /* 0x100fe40000004100 */
[C---:B------:R-:W-:Y:S01]  /*6de0*/  FMUL R11, R47.reuse, R11 ;  /* 0x0000000b2f0b7220 */ /* 0x040fe20000400000 */
[----:B------:R-:W-:Y:S01]  /*6df0*/  HADD2.F32 R73, -RZ, R0.H1_H1 ;  /* 0x30000000ff497230 */ /* 0x000fe20000004100 */
[----:B------:R-:W-:Y:S01]  /*6e00*/  F2FP.F16.E4M3.UNPACK_B R0, R87 ;  /* 0x00000057ff00723e */ /* 0x000fe200020006ff */
[--C-:B------:R-:W-:Y:S02]  /*6e10*/  HADD2.F32 R70, -RZ, R2.reuse.H0_H0 ;  /* 0x20000002ff467230 */ /* 0x100fe40000004100 */
[C---:B------:R-:W-:Y:S01]  /*6e20*/  FMUL R15, R47.reuse, R15 ;  /* 0x0000000f2f0f7220 */ /* 0x040fe20000400000 */
[----:B------:R-:W-:Y:S01]  /*6e30*/  HADD2.F32 R71, -RZ, R2.H1_H1 ;  /* 0x30000002ff477230 */ /* 0x000fe20000004100 */
[-C--:B------:R-:W-:Y:S01]  /*6e40*/  F2FP.F16.E4M3.UNPACK_B R2, R86.reuse.H1 ;  /* 0x00000056ff02723e */ /* 0x080fe200030006ff */
[--C-:B------:R-:W-:Y:S02]  /*6e50*/  HADD2.F32 R66, -RZ, R3.reuse.H0_H0 ;  /* 0x20000003ff427230 */ /* 0x100fe40000004100 */
[----:B------:R-:W-:Y:S01]  /*6e60*/  HADD2.F32 R67, -RZ, R3.H1_H1 ;  /* 0x30000003ff437230 */ /* 0x000fe20000004100 */
[----:B------:R-:W-:Y:S01]  /*6e70*/  F2FP.F16.E4M3.UNPACK_B R3, R86 ;  /* 0x00000056ff03723e */ /* 0x000fe200020006ff */
[--C-:B------:R-:W-:Y:S02]  /*6e80*/  HADD2.F32 R78, -RZ, R0.reuse.H0_H0 ;  /* 0x20000000ff4e7230 */ /* 0x100fe40000004100 */
[----:B------:R-:W-:Y:S02]  /*6e90*/  HADD2.F32 R79, -RZ, R0.H1_H1 ;  /* 0x30000000ff4f7230 */ /* 0x000fe40000004100 */
[C---:B------:R-:W-:Y:S01]  /*6ea0*/  FMUL R0, R47.reuse, R4 ;  /* 0x000000042f007220 */ /* 0x040fe20000400000 */
[--C-:B------:R-:W-:Y:S02]  /*6eb0*/  HADD2.F32 R76, -RZ, R2.reuse.H0_H0 ;  /* 0x20000002ff4c7230 */ /* 0x100fe40000004100 */
[----:B------:R-:W-:Y:S01]  /*6ec0*/  FMUL R4, R47, R8 ;  /* 0x000000082f047220 */ /* 0x000fe20000400000 */
[----:B------:R-:W-:Y:S02]  /*6ed0*/  HADD2.F32 R77, -RZ, R2.H1_H1 ;  /* 0x30000002ff4d7230 */ /* 0x000fe40000004100 */
[----:B------:R-:W-:Y:S01]  /*6ee0*/  FFMA R0, R49, R50, R0 ;  /* 0x0000003231007223 */ /* 0x000fe20000000000 */
[--C-:B------:R-:W-:Y:S02]  /*6ef0*/  HADD2.F32 R74, -RZ, R3.reuse.H0_H0 ;  /* 0x20000003ff4a7230 */ /* 0x100fe40000004100 */
[C---:B------:R-:W-:Y:S01]  /*6f00*/  FMUL R2, R47.reuse, R5 ;  /* 0x000000052f027220 */ /* 0x040fe20000400000 */
[----:B------:R-:W-:Y:S02]  /*6f10*/  HADD2.F32 R75, -RZ, R3.H1_H1 ;  /* 0x30000003ff4b7230 */ /* 0x000fe40000004100 */
[C---:B------:R-:W-:Y:S01]  /*6f20*/  FMUL R5, R47.reuse, R9 ;  /* 0x000000092f057220 */ /* 0x040fe20000400000 */
[----:B------:R-:W-:Y:S01]  /*6f30*/  FMUL R8, R47, R12 ;  /* 0x0000000c2f087220 */ /* 0x000fe20000400000 */
[----:B------:R-:W-:Y:S01]  /*6f40*/  FFMA R2, R49, R51, R2 ;  /* 0x0000003331027223 */ /* 0x000fe20000000002 */
[C---:B------:R-:W-:Y:S01]  /*6f50*/  FMUL R9, R47.reuse, R13 ;  /* 0x0000000d2f097220 */ /* 0x040fe20000400000 */
[C---:B------:R-:W-:Y:S01]  /*6f60*/  FMUL R12, R47.reuse, R21 ;  /* 0x000000152f0c7220 */ /* 0x040fe20000400000 */
[C---:B------:R-:W-:Y:S01]  /*6f70*/  FMUL R21, R47.reuse, R30 ;  /* 0x0000001e2f157220 */ /* 0x040fe20000400000 */
[C---:B------:R-:W-:Y:S01]  /*6f80*/  FMUL R13, R47.reuse, R22 ;  /* 0x000000162f0d7220 */ /* 0x040fe20000400000 */
[C---:B------:R-:W-:Y:S01]  /*6f90*/  FMUL R22, R47.reuse, R31 ;  /* 0x0000001f2f167220 */ /* 0x040fe20000400000 */
        /* <DEDUP_REMOVED lines=8> */
[C---:B------:R-:W-:Y:S01]  /*7020*/  FFMA R6, R49.reuse, R56, R6 ;  /* 0x0000003831067223 */ /* 0x040fe20000000006 */
[C---:B------:R-:W-:Y:S01]  /*7030*/  FFMA R11, R49.reuse, R57, R11 ;  /* 0x00000039310b7223 */ /* 0x040fe2000000000b */
[C---:B------:R-:W-:Y:S01]  /*7040*/  FFMA R8, R49.reuse, R58, R8 ;  /* 0x0000003a31087223 */ /* 0x040fe20000000008 */
[----:B------:R-:W-:Y:S01]  /*7050*/  FFMA R9, R49, R59, R9 ;  /* 0x0000003b31097223 */ /* 0x000fe20000000009 */
[----:B------:R-:W-:Y:S01]  /*7060*/  F2FP.SATFINITE.E4M3.F32.PACK_AB_MERGE_C R52, R7, R3, RZ ;  /* 0x000000030734723e */ /* 0x000fe200048070ff */
[----:B------:R-:W-:Y:S01]  /*7070*/  FFMA R10, R49, R60, R10 ;  /* 0x0000003c310a7223 */ /* 0x000fe2000000000a */
[----:B------:R-:W-:Y:S01]  /*7080*/  F2FP.SATFINITE.E4M3.F32.PACK_AB_MERGE_C R53, R11, R6, RZ ;  /* 0x000000060b35723e */ /* 0x000fe200048070ff */
[----:B------:R-:W-:Y:S01]  /*7090*/  FFMA R15, R49, R61, R15 ;  /* 0x0000003d310f7223 */ /* 0x000fe2000000000f */
[C---:B------:R-:W-:Y:S01]  /*70a0*/  FMUL R3, R47.reuse, R16 ;  /* 0x000000102f037220 */ /* 0x040fe20000400000 */
[C---:B------:R-:W-:Y:S01]  /*70b0*/  FMUL R6, R47.reuse, R17 ;  /* 0x000000112f067220 */ /* 0x040fe20000400000 */
[----:B------:R-:W-:Y:S01]  /*70c0*/  F2FP.F16.E4M3.UNPACK_B R51, R87.H1 ;  /* 0x00000057ff33723e */ /* 0x000fe200030006ff */
[----:B------:R-:W-:Y:S01]  /*70d0*/  FMUL R11, R47, R20 ;  /* 0x000000142f0b7220 */ /* 0x000fe20000400000 */
[----:B------:R-:W-:Y:S01]  /*70e0*/  F2FP.SATFINITE.E4M3.F32.PACK_AB_MERGE_C R54, R15, R10, RZ ;  /* 0x0000000a0f36723e */ /* 0x000fe200048070ff */
[C---:B------:R-:W-:Y:S01]  /*70f0*/  FFMA R3, R49.reuse, R62, R3 ;  /* 0x0000003e31037223 */ /* 0x040fe20000000003 */
[----:B------:R-:W-:Y:S01]  /*7100*/  FFMA R6, R49, R63, R6 ;  /* 0x0000003f31067223 */ /* 0x000fe20000000006 */
[----:B------:R-:W-:Y:S01]  /*7110*/  FMUL R20, R47, R29 ;  /* 0x0000001d2f147220 */ /* 0x000fe20000400000 */
[----:B------:R-:W-:Y:S01]  /*7120*/  F2FP.SATFINITE.E4M3.F32.PACK_AB_MERGE_C R29, R5, R4, R53 ;  /* 0x00000004051d723e */ /* 0x000fe20004807035 */
[----:B------:R-:W-:Y:S01]  /*7130*/  FMUL R10, R47, R19 ;  /* 0x000000132f0a7220 */ /* 0x000fe20000400000 */
[----:B------:R-:W-:Y:S01]  /*7140*/  F2FP.SATFINITE.E4M3.F32.PACK_AB_MERGE_C R30, R9, R8, R54 ;  /* 0x00000008091e723e */ /* 0x000fe20004807036 */
        /* <DEDUP_REMOVED lines=10> */
[----:B------:R-:W-:Y:S01]  /*71f0*/  FFMA R14, R49, R69, R14 ;  /* 0x00000045310e7223 */ /* 0x000fe2000000000e */
[----:B------:R-:W-:Y:S01]  /*7200*/  FMUL R18, R47, R27 ;  /* 0x0000001b2f127220 */ /* 0x000fe20000400000 */
[C---:B------:R-:W-:Y:S01]  /*7210*/  FFMA R15, R49.reuse, R70, R15 ;  /* 0x00000046310f7223 */ /* 0x040fe2000000000f */
[C---:B------:R-:W-:Y:S01]  /*7220*/  FFMA R16, R49.reuse, R71, R16 ;  /* 0x0000004731107223 */ /* 0x040fe20000000010 */
[C---:B------:R-:W-:Y:S01]  /*7230*/  FFMA R17, R49.reuse, R72, R17 ;  /* 0x0000004831117223 */ /* 0x040fe20000000011 */
[C---:B------:R-:W-:Y:S01]  /*7240*/  FFMA R18, R49.reuse, R73, R18 ;  /* 0x0000004931127223 */ /* 0x040fe20000000012 */
[----:B------:R-:W-:Y:S01]  /*7250*/  FFMA R19, R49, R74, R19 ;  /* 0x0000004a31137223 */ /* 0x000fe20000000013 */
[----:B------:R-:W-:Y:S01]  /*7260*/  FMUL R23, R47, R32 ;  /* 0x000000202f177220 */ /* 0x000fe20000400000 */
[----:B------:R-:W-:Y:S01]  /*7270*/  FFMA R20, R49, R75, R20 ;  /* 0x0000004b31147223 */ /* 0x000fe20000000014 */
[----:B------:R-:W-:Y:S01]  /*7280*/  FMUL R24, R47, R33 ;  /* 0x000000212f187220 */ /* 0x000fe20000400000 */
[--C-:B------:R-:W-:Y:S02]  /*7290*/  HADD2.F32 R50, -RZ, R51.reuse.H0_H0 ;  /* 0x20000033ff327230 */ /* 0x100fe40000004100 */
[----:B------:R-:W-:Y:S01]  /*72a0*/  FFMA R21, R49, R76, R21 ;  /* 0x0000004c31157223 */ /* 0x000fe20000000015 */
[----:B------:R-:W-:Y:S02]  /*72b0*/  HADD2.F32 R51, -RZ, R51.H1_H1 ;  /* 0x30000033ff337230 */ /* 0x000fe40000004100 */
[----:B------:R-:W-:Y:S01]  /*72c0*/  FMUL R25, R47, R34 ;  /* 0x000000222f197220 */ /* 0x000fe20000400000 */
[----:B------:R-:W-:Y:S01]  /*72d0*/  FFMA R22, R49, R77, R22 ;  /* 0x0000004d31167223 */ /* 0x000fe20000000016 */
[----:B------:R-:W-:Y:S01]  /*72e0*/  FMUL R26, R47, R35 ;  /* 0x000000232f1a7220 */ /* 0x000fe20000400000 */
[----:B------:R-:W-:Y:S01]  /*72f0*/  F2FP.SATFINITE.E4M3.F32.PACK_AB_MERGE_C R7, R10, R7, RZ ;  /* 0x000000070a07723e */ /* 0x000fe200048070ff */
[C---:B------:R-:W-:Y:S01]  /*7300*/  FFMA R23, R49.reuse, R78, R23 ;  /* 0x0000004e31177223 */ /* 0x040fe20000000017 */
[C---:B------:R-:W-:Y:S01]  /*7310*/  FFMA R24, R49.reuse, R79, R24 ;  /* 0x0000004f31187223 */ /* 0x040fe20000000018 */
[C---:B------:R-:W-:Y:S01]  /*7320*/  FFMA R25, R49.reuse, R50, R25 ;  /* 0x0000003231197223 */ /* 0x040fe20000000019 */
[----:B------:R-:W-:Y:S01]  /*7330*/  FFMA R26, R49, R51, R26 ;  /* 0x00000033311a7223 */ /* 0x000fe2000000001a */
[----:B------:R-:W-:Y:S02]  /*7340*/  F2FP.SATFINITE.E4M3.F32.PACK_AB_MERGE_C R28, R2, R0, R52 ;  /* 0x00000000021c723e */ /* 0x000fe40004807034 */
[----:B------:R-:W-:Y:S02]  /*7350*/  F2FP.SATFINITE.E4M3.F32.PACK_AB_MERGE_C R31, R6, R3, R7 ;  /* 0x00000003061f723e */ /* 0x000fe40004807007 */
[----:B------:R-:W-:Y:S02]  /*7360*/  F2FP.SATFINITE.E4M3.F32.PACK_AB_MERGE_C R13, R14, R13, RZ ;  /* 0x0000000d0e0d723e */ /* 0x000fe400048070ff */
[----:B------:R-:W-:Y:S01]  /*7370*/  F2FP.SATFINITE.E4M3.F32.PACK_AB_MERGE_C R17, R18, R17, RZ ;  /* 0x000000111211723e */ /* 0x000fe200048070ff */
[----:B------:R1:W-:Y:S01]  /*7380*/  STS.128 [R100+UR49+0x5200], R28 ;  /* 0x0052001c64007988 */ /* 0x0003e20008000c31 */
[----:B------:R-:W-:Y:S02]  /*7390*/  F2FP.SATFINITE.E4M3.F32.PACK_AB_MERGE_C R14, R22, R21, RZ ;  /* 0x00000015160e723e */ /* 0x000fe400048070ff */
[----:B------:R-:W-:Y:S02]  /*73a0*/  F2FP.SATFINITE.E4M3.F32.PACK_AB_MERGE_C R25, R26, R25, RZ ;  /* 0x000000191a19723e */ /* 0x000fe400048070ff */
[----:B------:R-:W-:Y:S02]  /*73b0*/  F2FP.SATFINITE.E4M3.F32.PACK_AB_MERGE_C R12, R12, R11, R13 ;  /* 0x0000000b0c0c723e */ /* 0x000fe4000480700d */
[----:B------:R-:W-:Y:S02]  /*73c0*/  F2FP.SATFINITE.E4M3.F32.PACK_AB_MERGE_C R13, R16, R15, R17 ;  /* 0x0000000f100d723e */ /* 0x000fe40004807011 */
        /* <DEDUP_REMOVED lines=13> */
[----:B------:R-:W-:Y:S02]  /*74a0*/  UIADD3 UR8, UP0, UPT, UR52, 0x680, URZ ;  /* 0x0000068034087890 */ /* 0x000fe4000ff1e0ff */
[----:B------:R-:W-:Y:S02]  /*74b0*/  UIADD3 UR5, UPT, UPT, UR41, 0x40, URZ ;  /* 0x0000004029057890 */ /* 0x000fe4000fffe0ff */
[----:B------:R-:W-:Y:S02]  /*74c0*/  UIADD3 UR4, UPT, UPT, UR49, 0x5200, URZ ;  /* 0x0000520031047890 */ /* 0x000fe4000fffe0ff */
[----:B------:R-:W-:Y:S01]  /*74d0*/  UIADD3.X UR9, UPT, UPT, URZ, UR53, URZ, UP0, !UPT ;  /* 0x00000035ff097290 */ /* 0x000fe200087fe4ff */
[----:B------:R-:W-:Y:S01]  /*74e0*/  UMOV UR6, UR42 ;  /* 0x0000002a00067c82 */ /* 0x000fe20008000000 */
[----:B------:R-:W-:Y:S07]  /*74f0*/  UMOV UR7, UR36 ;  /* 0x0000002400077c82 */ /* 0x000fee0008000000 */
[----:B------:R2:W-:Y:S01]  /*7500*/  UTMASTG.3D [UR4], [UR8] ;  /* 0x00000004080073b5 */ /* 0x0005e20008010000 */
[----:B------:R0:W-:Y:S01]  /*7510*/  UTMACMDFLUSH ;  /* 0x00000000000079b7 */ /* 0x0001e20000000000 */
[----:B--2---:R-:W-:Y:S04]  /*7520*/  DEPBAR.LE SB0, 0x1 ;  /* 0x000080400000791a */ /* 0x004fe80000000000 */
.L_x_108:
[----:B------:R-:W-:Y:S05]  /*7530*/  BSYNC.RECONVERGENT B0 ;  /* 0x0000000000007941 */ /* 0x000fea0003800200 */
.L_x_107:
        /* <DEDUP_REMOVED lines=15> */
.L_x_112:
[----:B------:R-:W-:Y:S05]  /*7630*/  BSYNC B0 ;  /* 0x0000000000007941 */ /* 0x000fea0003800000 */
.L_x_111:
[----:B------:R-:W-:Y:S01]  /*7640*/  ISETP.NE.AND P0, PT, R116, RZ, PT ;  /* 0x000000ff7400720c */ /* 0x000fe20003f05270 */
[----:B------:R-:W-:Y:S11]  /*7650*/  VIADD R105, R105, 0x1 ;  /* 0x0000000169697836 */ /* 0x000ff60000000000 */
[----:B------:R-:W-:Y:S01]  /*7660*/  @!UPT UIADD3 URZ, UPT, UPT, URZ, URZ, URZ ;  /* 0x000000fffffff290 */ /* 0x000fe2000fffe0ff */
[----:B------:R3:W4:Y:S04]  /*7670*/  @P0 LDS.128 R84, [R2+0x210] ;  /* 0x0002100002540984 */ /* 0x0007280000000c00 */
[----:B------:R1:W1:Y:S01]  /*7680*/  @P0 LDS.128 R80, [R3+UR49+0x200] ;  /* 0x0002003103500984 */ /* 0x0002620008000c00 */
        /* <DEDUP_REMOVED lines=14> */
.L_x_110:
[----:B------:R-:W-:Y:S05]  /*7770*/  BSYNC B1 ;  /* 0x0000000000017941 */ /* 0x000fea0003800000 */
.L_x_109:
[----:B------:R-:W-:Y:S05]  /*7780*/  VIADD R0, R48, 0x80 ;  /* 0x0000008030007836 */ /* 0x000fea0000000000 */
[----:B------:R-:W-:Y:S04]  /*7790*/  SHF.R.U32.HI R0, RZ, 0x15, R0 ;  /* 0x00000015ff007819 */ /* 0x000fe80000011600 */
[----:B------:R-:W-:Y:S11]  /*77a0*/  LOP3.LUT P0, RZ, R0, 0x3, R101, 0x48, !PT ;  /* 0x0000000300ff7812 */ /* 0x000ff60007804865 */
[----:B------:R-:W-:Y:S02]  /*77b0*/  @!UPT UIADD3 URZ, UPT, UPT, URZ, URZ, URZ ;  /* 0x000000fffffff290 */ /* 0x000fe4000fffe0ff */
[----:B------:R-:W-:Y:S05]  /*77c0*/  @!P0 BRA `(.L_x_114) ;  /* 0x0000000000408947 */ /* 0x000fea0003800000 */
[----:B------:R-:W2:Y:S01]  /*77d0*/  LDCU.64 UR8, c[0x4][0x78] ;  /* 0x01000f00ff0877ac */ /* 0x000ea20008000a00 */
[----:B------:R-:W-:Y:S01]  /*77e0*/  MOV R3, 0x0 ;  /* 0x0000000000037802 */ /* 0x000fe20000000f00 */
[----:B-1----:R-:W-:Y:S02]  /*77f0*/  HFMA2 R12, -RZ, RZ, 0, 5.9604644775390625e-08 ;  /* 0x00000001ff0c7431 */ /* 0x002fe400000001ff */
[----:B------:R-:W-:Y:S02]  /*7800*/  IMAD.MOV.U32 R8, RZ, RZ, 0x192 ;  /* 0x00000192ff087424 */ /* 0x000fe400078e00ff */
[----:B------:R-:W-:Y:S01]  /*7810*/  IMAD.MOV.U32 R13, RZ, RZ, RZ ;  /* 0x000000ffff0d7224 */ /* 0x000fe200078e00ff */
[----:B------:R-:W1:Y:S01]  /*7820*/  LDCU.64 UR6, c[0x4][0x80] ;  /* 0x01001000ff0677ac */ /* 0x000e620008000a00 */
[----:B------:R-:W3:Y:S01]  /*7830*/  LDC.64 R2, c[0x4][R3] ;  /* 0x0100000003027b82 */ /* 0x000ee20000000a00 */
[----:B------:R-:W4:Y:S01]  /*7840*/  LDCU.64 UR4, c[0x4][0x18] ;  /* 0x01000300ff0477ac */ /* 0x000f220008000a00 */
[----:B--2---:R-:W-:Y:S01]  /*7850*/  MOV R5, UR9 ;  /* 0x0000000900057c02 */ /* 0x004fe20008000f00 */
[----:B------:R-:W-:Y:S01]  /*7860*/  IMAD.U32 R4, RZ, RZ, UR8 ;  /* 0x00000008ff047e24 */ /* 0x000fe2000f8e00ff */
[----:B-1----:R-:W-:Y:S01]  /*7870*/  MOV R7, UR7 ;  /* 0x0000000700077c02 */ /* 0x002fe20008000f00 */
[----:B------:R-:W-:Y:S01]  /*7880*/  IMAD.U32 R6, RZ, RZ, UR6 ;  /* 0x00000006ff067e24 */ /* 0x000fe2000f8e00ff */
[----:B----4-:R-:W-:Y:S01]  /*7890*/  MOV R11, UR5 ;  /* 0x00000005000b7c02 */ /* 0x010fe20008000f00 */
[----:B------:R-:W-:Y:S02]  /*78a0*/  IMAD.U32 R10, RZ, RZ, UR4 ;  /* 0x00000004ff0a7e24 */ /* 0x000fe4000f8e00ff */
[----:B------:R-:W-:Y:S07]  /*78b0*/  LEPC R20, `(.L_x_114) ;  /* 0x000000001014794e */ /* 0x000fee0000000000 */
[----:B---3--:R-:W-:Y:S05]  /*78c0*/  CALL.ABS.NOINC R2 ;  /* 0x0000000002007343 */ /* 0x008fea0003c00000 */
.L_x_114:
        /* <DEDUP_REMOVED lines=148> */
[----:B------:R-:W-:Y:S02]  /*8210*/  UIADD3 UR8, UP0, UPT, UR52, 0x680, URZ ;  /* 0x0000068034087890 */ /* 0x000fe4000ff1e0ff */
[----:B------:R-:W-:Y:S02]  /*8220*/  UIADD3 UR5, UPT, UPT, UR41, 0x80, URZ ;  /* 0x0000008029057890 */ /* 0x000fe4000fffe0ff */
[----:B------:R-:W-:Y:S01]  /*8230*/  MOV R109, UR10 ;  /* 0x0000000a006d7c02 */ /* 0x000fe20008000f00 */
[----:B------:R-:W-:Y:S01]  /*8240*/  UIADD3.X UR9, UPT, UPT, URZ, UR53, URZ, UP0, !UPT ;  /* 0x00000035ff097290 */ /* 0x000fe200087fe4ff */
[----:B------:R-:W-:Y:S02]  /*8250*/  UMOV UR6, UR42 ;  /* 0x0000002a00067c82 */ /* 0x000fe40008000000 */
[----:B------:R-:W-:Y:S01]  /*8260*/  R2UR UR4, R109 ;  /* 0x000000006d0472ca */ /* 0x000fe200000e0000 */
[----:B------:R-:W-:Y:S11]  /*8270*/  UMOV UR7, UR36 ;  /* 0x0000002400077c82 */ /* 0x000ff60008000000 */
[----:B------:R-:W-:Y:S01]  /*8280*/  @!UPT UIADD3 URZ, UPT, UPT, URZ, URZ, URZ ;  /* 0x000000fffffff290 */ /* 0x000fe2000fffe0ff */
[----:B------:R2:W-:Y:S01]  /*8290*/  UTMASTG.3D [UR4], [UR8] ;  /* 0x00000004080073b5 */ /* 0x0005e20008010000 */
[----:B------:R0:W-:Y:S01]  /*82a0*/  UTMACMDFLUSH ;  /* 0x00000000000079b7 */ /* 0x0001e20000000000 */
[----:B--2---:R-:W-:Y:S04]  /*82b0*/  DEPBAR.LE SB0, 0x1 ;  /* 0x000080400000791a */ /* 0x004fe80000000000 */
.L_x_116:
[----:B------:R-:W-:Y:S05]  /*82c0*/  BSYNC.RECONVERGENT B0 ;  /* 0x0000000000007941 */ /* 0x000fea0003800200 */
.L_x_115:
        /* <DEDUP_REMOVED lines=15> */
.L_x_120:
[----:B------:R-:W-:Y:S05]  /*83c0*/  BSYNC B0 ;  /* 0x0000000000007941 */ /* 0x000fea0003800000 */
.L_x_119:
        /* <DEDUP_REMOVED lines=19> */
.L_x_118:
[----:B------:R-:W-:Y:S05]  /*8500*/  BSYNC B1 ;  /* 0x0000000000017941 */ /* 0x000fea0003800000 */
.L_x_117:
        /* <DEDUP_REMOVED lines=21> */
.L_x_122:
[----:B------:R-:W-:Y:S01]  /*8660*/  ISETP.NE.AND P0, PT, R110, RZ, PT ;  /* 0x000000ff6e00720c */ /* 0x000fe20003f05270 */
[----:B------:R-:W-:Y:S05]  /*8670*/  WARPSYNC.ALL ;  /* 0x0000000000007948 */ /* 0x000fea0003800000 */
[----:B------:R-:W-:Y:S01]  /*8680*/  R2UR UR4, R48 ;  /* 0x00000000300472ca */ /* 0x000fe200000e0000 */
[----:B------:R-:W-:Y:S01]  /*8690*/  BSSY.RECONVERGENT B0, `(.L_x_123) ;  /* 0x000009c000007945 */ /* 0x000fe20003800200 */
[-C--:B------:R-:W-:Y:S02]  /*86a0*/  F2FP.F16.E4M3.UNPACK_B R2, R80.reuse ;  /* 0x00000050ff02723e */ /* 0x080fe400020006ff */
[----:B------:R-:W-:Y:S02]  /*86b0*/  F2FP.F16.E4M3.UNPACK_B R80, R80.H1 ;  /* 0x00000050ff50723e */ /* 0x000fe400030006ff */
[-C--:B------:R-:W-:Y:S01]  /*86c0*/  F2FP.F16.E4M3.UNPACK_B R51, R81.reuse ;  /* 0x00000051ff33723e */ /* 0x080fe200020006ff */
[--C-:B------:R-:W-:Y:S01]  /*86d0*/  HADD2.F32 R0, -RZ, R2.reuse.H0_H0 ;  /* 0x20000002ff007230 */ /* 0x100fe20000004100 */
[----:B------:R-:W-:Y:S01]  /*86e0*/  F2FP.F16.E4M3.UNPACK_B R81, R81.H1 ;  /* 0x00000051ff51723e */ /* 0x000fe200030006ff */
[----:B------:R-:W-:Y:S01]  /*86f0*/  HADD2.F32 R2, -RZ, R2.H1_H1 ;  /* 0x30000002ff027230 */ /* 0x000fe20000004100 */
[-C--:B------:R-:W-:Y:S01]  /*8700*/  F2FP.F16.E4M3.UNPACK_B R55, R82.reuse ;  /* 0x00000052ff37723e */ /* 0x080fe200020006ff */
[--C-:B------:R-:W-:Y:S01]  /*8710*/  HADD2.F32 R3, -RZ, R80.reuse.H0_H0 ;  /* 0x20000050ff037230 */ /* 0x100fe20000004100 */
[----:B------:R-:W-:Y:S01]  /*8720*/  F2FP.F16.E4M3.UNPACK_B R82, R82.H1 ;  /* 0x00000052ff52723e */ /* 0x000fe200030006ff */
[----:B-1----:R-:W-:Y:S01]  /*8730*/  LDTM.16dp32bit_t0_t15.x32 R4, tmem[UR4+0xc0] ;  /* 0x0000c004000479ee */ /* 0x002fe20008a80000 */
[----:B------:R-:W1:Y:S01]  /*8740*/  LDTM.16dp32bit_t16_t31.x32 R4, tmem[UR4+0xe0] ;  /* 0x0000e004000479ee */ /* 0x000e620008aa0000 */
[----:B------:R-:W-:Y:S01]  /*8750*/  NOP ;  /* 0x0000000000007918 */ /* 0x000fe20000000000 */
[--C-:B------:R-:W-:Y:S01]  /*8760*/  HADD2.F32 R50, -RZ, R51.reuse.H0_H0 ;  /* 0x20000033ff327230 */ /* 0x100fe20000004100 */
[----:B------:R-:W-:Y:S01]  /*8770*/  R2UR UR5, R113 ;  /* 0x00000000710572ca */ /* 0x000fe200000e0000 */
[----:B------:R-:W-:Y:S01]  /*8780*/  HADD2.F32 R51, -RZ, R51.H1_H1 ;  /* 0x30000033ff337230 */ /* 0x000fe20000004100 */
[----:B------:R-:W-:Y:S01]  /*8790*/  F2FP.F16.E4M3.UNPACK_B R59, R83 ;  /* 0x00000053ff3b723e */ /* 0x000fe200020006ff */
[--C-:B------:R-:W-:Y:S01]  /*87a0*/  HADD2.F32 R54, -RZ, R55.reuse.H0_H0 ;  /* 0x20000037ff367230 */ /* 0x100fe20000004100 */
[----:B------:R-:W-:Y:S01]  /*87b0*/  F2FP.F16.E4M3.UNPACK_B R63, R84 ;  /* 0x00000054ff3f723e */ /* 0x000fe200020006ff */
[----:B------:R-:W-:Y:S01]  /*87c0*/  HADD2.F32 R55, -RZ, R55.H1_H1 ;  /* 0x30000037ff377230 */ /* 0x000fe20000004100 */
[----:B------:R-:W-:Y:S01]  /*87d0*/  F2FP.F16.E4M3.UNPACK_B R67, R85 ;  /* 0x00000055ff43723e */ /* 0x000fe200020006ff */
[--C-:B------:R-:W-:Y:S01]  /*87e0*/  HADD2.F32 R58, -RZ, R59.reuse.H0_H0 ;  /* 0x2000003bff3a7230 */ /* 0x100fe20000004100 */
[----:B------:R-:W-:Y:S01]  /*87f0*/  F2FP.F16.E4M3.UNPACK_B R71, R86 ;  /* 0x00000056ff47723e */ /* 0x000fe200020006ff */
[----:B------:R-:W-:Y:S01]  /*8800*/  HADD2.F32 R59, -RZ, R59.H1_H1 ;  /* 0x3000003bff3b7230 */ /* 0x000fe20000004100 */
[----:B------:R-:W-:Y:S01]  /*8810*/  F2FP.F16.E4M3.UNPACK_B R74, R87 ;  /* 0x00000057ff4a723e */ /* 0x000fe200020006ff */
[--C-:B------:R-:W-:Y:S01]  /*8820*/  HADD2.F32 R62, -RZ, R63.reuse.H0_H0 ;  /* 0x2000003fff3e7230 */ /* 0x100fe20000004100 */
[----:B------:R-:W-:Y:S01]  /*8830*/  F2FP.F16.E4M3.UNPACK_B R83, R83.H1 ;  /* 0x00000053ff53723e */ /* 0x000fe200030006ff */
[----:B------:R-:W-:Y:S01]  /*8840*/  UIADD3 UR5, UPT, UPT, UR5, 0xe0, URZ ;  /* 0x000000e005057890 */ /* 0x000fe2000fffe0ff */
[----:B------:R-:W-:Y:S01]  /*8850*/  HADD2.F32 R63, -RZ, R63.H1_H1 ;  /* 0x3000003fff3f7230 */ /* 0x000fe20000004100 */
[----:B------:R-:W-:Y:S01]  /*8860*/  F2FP.F16.E4M3.UNPACK_B R84, R84.H1 ;  /* 0x00000054ff54723e */ /* 0x000fe200030006ff */
[--C-:B------:R-:W-:Y:S01]  /*8870*/  HADD2.F32 R66, -RZ, R67.reuse.H0_H0 ;  /* 0x20000043ff427230 */ /* 0x100fe20000004100 */
[----:B------:R-:W-:Y:S01]  /*8880*/  UPRMT UR5, UR37, 0x654, UR5 ;  /* 0x0000065425057896 */ /* 0x000fe20008000005 */
[----:B------:R-:W-:Y:S01]  /*8890*/  HADD2.F32 R67, -RZ, R67.H1_H1 ;  /* 0x30000043ff437230 */ /* 0x000fe20000004100 */
[----:B------:R-:W-:Y:S01]  /*88a0*/  F2FP.F16.E4M3.UNPACK_B R85, R85.H1 ;  /* 0x00000055ff55723e */ /* 0x000fe200030006ff */
[--C-:B------:R-:W-:Y:S02]  /*88b0*/  HADD2.F32 R70, -RZ, R71.reuse.H0_H0 ;  /* 0x20000047ff467230 */ /* 0x100fe40000004100 */
[C---:B-1----:R-:W-:Y:S01]  /*88c0*/  FMUL R4, R47.reuse, R4 ;  /* 0x000000042f047220 */ /* 0x042fe20000400000 */
[C---:B------:R-:W-:Y:S01]  /*88d0*/  FMUL R5, R47.reuse, R5 ;  /* 0x000000052f057220 */ /* 0x040fe20000400000 */
[C---:B------:R-:W-:Y:S01]  /*88e0*/  FMUL R8, R47.reuse, R8 ;  /* 0x000000082f087220 */ /* 0x040fe20000400000 */
[----:B------:R-:W-:Y:S01]  /*88f0*/  FMUL R9, R47, R9 ;  /* 0x000000092f097220 */ /* 0x000fe20000400000 */
[C---:B------:R-:W-:Y:S01]  /*8900*/  FFMA R4, R49.reuse, R0, R4 ;  /* 0x0000000031047223 */ /* 0x040fe20000000004 */
[----:B------:R-:W-:Y:S01]  /*8910*/  SYNCS.ARRIVE.TRANS64.RED.A1T0 RZ, [UR5], RZ ;  /* 0x000000ffffff79a7 */ /* 0x000fe20008100405 */
        /* <DEDUP_REMOVED lines=8> */
[----:B------:R-:W-:Y:S02]  /*89a0*/  HADD2.F32 R71, -RZ, R71.H1_H1 ;  /* 0x30000047ff477230 */ /* 0x000fe40000004100 */
[C---:B------:R-:W-:Y:S01]  /*89b0*/  FMUL R25, R47.reuse, R30 ;  /* 0x0000001e2f197220 */ /* 0x040fe20000400000 */
[C---:B------:R-:W-:Y:S01]  /*89c0*/  FMUL R30, R47.reuse, R35 ;  /* 0x000000232f1e7220 */ /* 0x040fe20000400000 */
[----:B------:R-:W-:Y:S02]  /*89d0*/  HADD2.F32 R48, -RZ, R80.H1_H1 ;  /* 0x30000050ff307230 */ /* 0x000fe40000004100 */
[C---:B------:R-:W-:Y:S01]  /*89e0*/  FMUL R6, R47.reuse, R6 ;  /* 0x000000062f067220 */ /* 0x040fe20000400000 */
[C---:B------:R-:W-:Y:S01]  /*89f0*/  FMUL R7, R47.reuse, R7 ;  /* 0x000000072f077220 */ /* 0x040fe20000400000 */
[--C-:B------:R-:W-:Y:S02]  /*8a00*/  HADD2.F32 R52, -RZ, R81.reuse.H0_H0 ;  /* 0x20000051ff347230 */ /* 0x100fe40000004100 */
[----:B------:R-:W-:Y:S01]  /*8a10*/  FMUL R10, R47, R10 ;  /* 0x0000000a2f0a7220 */ /* 0x000fe20000400000 */
[C---:B------:R-:W-:Y:S01]  /*8a20*/  FFMA R6, R49.reuse, R3, R6 ;  /* 0x0000000331067223 */ /* 0x040fe20000000006 */
[----:B------:R-:W-:Y:S02]  /*8a30*/  HADD2.F32 R53, -RZ, R81.H1_H1 ;  /* 0x30000051ff357230 */ /* 0x000fe40000004100 */
[C---:B------:R-:W-:Y:S01]  /*8a40*/  FFMA R7, R49.reuse, R48, R7 ;  /* 0x0000003031077223 */ /* 0x040fe20000000007 */
[C---:B------:R-:W-:Y:S01]  /*8a50*/  FFMA R8, R49.reuse, R50, R8 ;  /* 0x0000003231087223 */ /* 0x040fe20000000008 */
[C---:B------:R-:W-:Y:S01]  /*8a60*/  FFMA R9, R49.reuse, R51, R9 ;  /* 0x0000003331097223 */ /* 0x040fe20000000009 */
[----:B------:R-:W-:Y:S01]  /*8a70*/  FFMA R10, R49, R52, R10 ;  /* 0x00000034310a7223 */ /* 0x000fe2000000000a */
[--C-:B------:R-:W-:Y:S01]  /*8a80*/  HADD2.F32 R48, -RZ, R74.reuse.H0_H0 ;  /* 0x2000004aff307230 */ /* 0x100fe20000004100 */
[----:B------:R-:W-:Y:S01]  /*8a90*/  F2FP.SATFINITE.E4M3.F32.PACK_AB_MERGE_C R77, R7, R6, RZ ;  /* 0x00000006074d723e */ /* 0x000fe200048070ff */
[C---:B------:R-:W-:Y:S01]  /*8aa0*/  FMUL R7, R47.reuse, R24 ;  /* 0x000000182f077220 */ /* 0x040fe20000400000 */
[C---:B------:R-:W-:Y:S01]  /*8ab0*/  FMUL R24, R47.reuse, R29 ;  /* 0x0000001d2f187220 */ /* 0x040fe20000400000 */
[C---:B------:R-:W-:Y:S01]  /*8ac0*/  FMUL R29, R47.reuse, R34 ;  /* 0x000000222f1d7220 */ /* 0x040fe20000400000 */
[----:B------:R-:W-:Y:S02]  /*8ad0*/  HADD2.F32 R74, -RZ, R74.H1_H1 ;  /* 0x3000004aff4a7230 */ /* 0x000fe40000004100 */
[C---:B------:R-:W-:Y:S01]  /*8ae0*/  FMUL R11, R47.reuse, R11 ;  /* 0x0000000b2f0b7220 */ /* 0x040fe20000400000 */
[--C-:B------:R-:W-:Y:S02]  /*8af0*/  HADD2.F32 R56, -RZ, R82.reuse.H0_H0 ;  /* 0x20000052ff387230 */ /* 0x100fe40000004100 */
[----:B------:R-:W-:Y:S01]  /*8b00*/  FMUL R14, R47, R14 ;  /* 0x0000000e2f0e7220 */ /* 0x000fe20000400000 */
[----:B------:R-:W-:Y:S02]  /*8b10*/  HADD2.F32 R57, -RZ, R82.H1_H1 ;  /* 0x30000052ff397230 */ /* 0x000fe40000004100 */
[C---:B------:R-:W-:Y:S01]  /*8b20*/  FFMA R11, R49.reuse, R53, R11 ;  /* 0x00000035310b7223 */ /* 0x040fe2000000000b */
[----:B------:R-:W-:Y:S01]  /*8b30*/  F2FP.F16.E4M3.UNPACK_B R86, R86.H1 ;  /* 0x00000056ff56723e */ /* 0x000fe200030006ff */
[C---:B------:R-:W-:Y:S01]  /*8b40*/  FFMA R12, R49.reuse, R54, R12 ;  /* 0x00000036310c7223 */ /* 0x040fe2000000000c */
[C---:B------:R-:W-:Y:S01]  /*8b50*/  FFMA R13, R49.reuse, R55, R13 ;  /* 0x00000037310d7223 */ /* 0x040fe2000000000d */
[----:B------:R-:W-:Y:S01]  /*8b60*/  F2FP.F16.E4M3.UNPACK_B R87, R87.H1 ;  /* 0x00000057ff57723e */ /* 0x000fe200030006ff */
[----:B------:R-:W-:Y:S01]  /*8b70*/  FFMA R14, R49, R56, R14 ;  /* 0x00000038310e7223 */ /* 0x000fe2000000000e */
[----:B------:R-:W-:Y:S01]  /*8b80*/  F2FP.SATFINITE.E4M3.F32.PACK_AB_MERGE_C R10, R11, R10, RZ ;  /* 0x0000000a0b0a723e */ /* 0x000fe200048070ff */
[C---:B------:R-:W-:Y:S01]  /*8b90*/  FMUL R15, R47.reuse, R15 ;  /* 0x0000000f2f0f7220 */ /* 0x040fe20000400000 */
[--C-:B------:R-:W-:Y:S02]  /*8ba0*/  HADD2.F32 R60, -RZ, R83.reuse.H0_H0 ;  /* 0x20000053ff3c7230 */ /* 0x100fe40000004100 */
[----:B------:R-:W-:Y:S01]  /*8bb0*/  FMUL R18, R47, R18 ;  /* 0x000000122f127220 */ /* 0x000fe20000400000 */
[----:B------:R-:W-:Y:S02]  /*8bc0*/  HADD2.F32 R61, -RZ, R83.H1_H1 ;  /* 0x30000053ff3d7230 */ /* 0x000fe40000004100 */
[----:B------:R-:W-:Y:S01]  /*8bd0*/  FFMA R15, R49, R57, R15 ;  /* 0x00000039310f7223 */ /* 0x000fe2000000000f */
[----:B------:R-:W-:Y:S01]  /*8be0*/  IADD3 R45, PT, PT, R45, 0x1, RZ ;  /* 0x000000012d2d7810 */ /* 0x000fe20007ffe0ff */
[C---:B------:R-:W-:Y:S01]  /*8bf0*/  FFMA R16, R49.reuse, R58, R16 ;  /* 0x0000003a31107223 */ /* 0x040fe20000000010 */
        /* <DEDUP_REMOVED lines=8> */
[C---:B------:R-:W-:Y:S01]  /*8c80*/  FFMA R0, R49.reuse, R62, R0 ;  /* 0x0000003e31007223 */ /* 0x040fe20000000000 */
[C---:B------:R-:W-:Y:S01]  /*8c90*/  FFMA R2, R49.reuse, R63, R2 ;  /* 0x0000003f31027223 */ /* 0x040fe20000000002 */
[--C-:B------:R-:W-:Y:S02]  /*8ca0*/  HADD2.F32 R68, -RZ, R85.reuse.H0_H0 ;  /* 0x20000055ff447230 */ /* 0x100fe40000004100 */
[----:B------:R-:W-:Y:S01]  /*8cb0*/  FFMA R3, R49, R64, R3 ;  /* 0x0000004031037223 */ /* 0x000fe20000000003 */
[----:B------:R-:W-:Y:S02]  /*8cc0*/  HADD2.F32 R69, -RZ, R85.H1_H1 ;  /* 0x30000055ff457230 */ /* 0x000fe40000004100 */
[C---:B------:R-:W-:Y:S01]  /*8cd0*/  FMUL R21, R47.reuse, R26 ;  /* 0x0000001a2f157220 */ /* 0x040fe20000400000 */
[----:B------:R-:W-:Y:S01]  /*8ce0*/  FMUL R22, R47, R27 ;  /* 0x0000001b2f167220 */ /* 0x000fe20000400000 */
[C---:B------:R-:W-:Y:S01]  /*8cf0*/  FFMA R6, R49.reuse, R65, R6 ;  /* 0x0000004131067223 */ /* 0x040fe20000000006 */
[----:B------:R-:W-:Y:S01]  /*8d00*/  FFMA R7, R49, R66, R7 ;  /* 0x0000004231077223 */ /* 0x000fe20000000007 */
[----:B------:R-:W-:Y:S01]  /*8d10*/  FMUL R23, R47, R28 ;  /* 0x0000001c2f177220 */ /* 0x000fe20000400000 */
[C---:B------:R-:W-:Y:S01]  /*8d20*/  FFMA R20, R49.reuse, R67, R20 ;  /* 0x0000004331147223 */ /* 0x040fe20000000014 */
[--C-:B------:R-:W-:Y:S02]  /*8d30*/  HADD2.F32 R72, -RZ, R86.reuse.H0_H0 ;  /* 0x20000056ff487230 */ /* 0x100fe40000004100 */
[C---:B------:R-:W-:Y:S01]  /*8d40*/  FFMA R21, R49.reuse, R68, R21 ;  /* 0x0000004431157223 */ /* 0x040fe20000000015 */
[----:B------:R-:W-:Y:S02]  /*8d50*/  HADD2.F32 R73, -RZ, R86.H1_H1 ;  /* 0x30000056ff497230 */ /* 0x000fe40000004100 */
[----:B------:R-:W-:Y:S01]  /*8d60*/  FFMA R22, R49, R69, R22 ;  /* 0x0000004531167223 */ /* 0x000fe20000000016 */
[C---:B------:R-:W-:Y:S01]  /*8d70*/  FMUL R26, R47.reuse, R31 ;  /* 0x0000001f2f1a7220 */ /* 0x040fe20000400000 */
[----:B------:R-:W-:Y:S01]  /*8d80*/  FMUL R27, R47, R32 ;  /* 0x000000202f1b7220 */ /* 0x000fe20000400000 */
[----:B------:R-:W-:Y:S01]  /*8d90*/  FFMA R23, R49, R70, R23 ;  /* 0x0000004631177223 */ /* 0x000fe20000000017 */
[----:B------:R-:W-:Y:S01]  /*8da0*/  FMUL R28, R47, R33 ;  /* 0x000000212f1c7220 */ /* 0x000fe20000400000 */
[C---:B------:R-:W-:Y:S01]  /*8db0*/  FFMA R24, R49.reuse, R71, R24 ;  /* 0x0000004731187223 */ /* 0x040fe20000000018 */
[--C-:B------:R-:W-:Y:S02]  /*8dc0*/  HADD2.F32 R75, -RZ, R87.reuse.H0_H0 ;  /* 0x20000057ff4b7230 */ /* 0x100fe40000004100 */
[C---:B------:R-:W-:Y:S01]  /*8dd0*/  FFMA R25, R49.reuse, R72, R25 ;  /* 0x0000004831197223 */ /* 0x040fe20000000019 */
[----:B------:R-:W-:Y:S02]  /*8de0*/  HADD2.F32 R76, -RZ, R87.H1_H1 ;  /* 0x30000057ff4c7230 */ /* 0x000fe40000004100 */
[----:B------:R-:W-:Y:S01]  /*8df0*/  FFMA R26, R49, R73, R26 ;  /* 0x00000049311a7223 */ /* 0x000fe2000000001a */
[----:B------:R-:W-:Y:S01]  /*8e00*/  F2FP.SATFINITE.E4M3.F32.PACK_AB_MERGE_C R14, R15, R14, RZ ;  /* 0x0000000e0f0e723e */ /* 0x000fe200048070ff */
[----:B------:R-:W-:Y:S01]  /*8e10*/  FFMA R27, R49, R48, R27 ;  /* 0x00000030311b7223 */ /* 0x000fe2000000001b */
[----:B------:R-:W-:Y:S01]  /*8e20*/  F2FP.SATFINITE.E4M3.F32.PACK_AB_MERGE_C R18, R19, R18, RZ ;  /* 0x000000121312723e */ /* 0x000fe200048070ff */
[C---:B------:R-:W-:Y:S01]  /*8e30*/  FFMA R28, R49.reuse, R74, R28 ;  /* 0x0000004a311c7223 */ /* 0x040fe2000000001c */
[C---:B------:R-:W-:Y:S01]  /*8e40*/  FFMA R29, R49.reuse, R75, R29 ;  /* 0x0000004b311d7223 */ /* 0x040fe2000000001d */
[----:B------:R-:W-:Y:S01]  /*8e50*/  FFMA R30, R49, R76, R30 ;  /* 0x0000004c311e7223 */ /* 0x000fe2000000001e */
[----:B------:R-:W-:Y:S02]  /*8e60*/  F2FP.SATFINITE.E4M3.F32.PACK_AB_MERGE_C R32, R5, R4, R77 ;  /* 0x000000040520723e */ /* 0x000fe4000480704d */
[----:B------:R-:W-:Y:S02]  /*8e70*/  F2FP.SATFINITE.E4M3.F32.PACK_AB_MERGE_C R33, R9, R8, R10 ;  /* 0x000000080921723e */ /* 0x000fe4000480700a */
        /* <DEDUP_REMOVED lines=10> */
[----:B------:R-:W-:Y:S05]  /*8f20*/  F2FP.SATFINITE.E4M3.F32.PACK_AB_MERGE_C R7, R28, R27, R29 ;  /* 0x0000001b1c07723e */ /* 0x000fea000480701d */
        /* <DEDUP_REMOVED lines=18> */
.L_x_124:
[----:B------:R-:W-:Y:S05]  /*9050*/  BSYNC.RECONVERGENT B0 ;  /* 0x0000000000007941 */ /* 0x000fea0003800200 */
.L_x_123:
[----:B------:R-:W-:Y:S01]  /*9060*/  BAR.SYNC.DEFER_BLOCKING 0x1, 0x80 ;  /* 0x0042000000007b1d */ /* 0x000fe20000010000 */
[----:B------:R-:W-:Y:S01]  /*9070*/  ISETP.NE.AND P2, PT, R111, RZ, PT ;  /* 0x000000ff6f00720c */ /* 0x000fe20003f45270 */
[----:B------:R-:W-:Y:S01]  /*9080*/  IMAD.IADD R14, R43, 0x1, R94 ;  /* 0x000000012b0e7824 */ /* 0x000fe200078e025e */
[----:B------:R-:W-:Y:S01]  /*9090*/  ISETP.NE.AND P0, PT, R112, 0x2, PT ;  /* 0x000000027000780c */ /* 0x000fe20003f05270 */
[----:B------:R-:W-:Y:S01]  /*90a0*/  IMAD.IADD R15, R44, 0x1, R95 ;  /* 0x000000012c0f7824 */ /* 0x000fe200078e025f */
[----:B------:R-:W-:Y:S02]  /*90b0*/  ISETP.NE.AND P1, PT, R45, 0x4, PT ;  /* 0x000000042d00780c */ /* 0x000fe40003f25270 */
[----:B------:R-:W-:Y:S02]  /*90c0*/  SEL R2, RZ, 0x1, P0 ;  /* 0x00000001ff027807 */ /* 0x000fe40000000000 */
[----:B------:R-:W-:Y:S02]  /*90d0*/  SEL R0, RZ, 0x1, P1 ;  /* 0x00000001ff007807 */ /* 0x000fe40000800000 */
[----:B------:R-:W-:Y:S02]  /*90e0*/  LOP3.LUT R106, R106, R2, RZ, 0x3c, !PT ;  /* 0x000000026a6a7212 */ /* 0x000fe400078e3cff */
[----:B------:R-:W-:Y:S02]  /*90f0*/  LOP3.LUT R107, R107, R0, RZ, 0x3c, !PT ;  /* 0x000000006b6b7212 */ /* 0x000fe400078e3cff */
[----:B------:R-:W-:Y:S02]  /*9100*/  @P2 R2UR UR36, R103 ;  /* 0x00000000672422ca */ /* 0x000fe400000e0000 */
[----:B------:R-:W-:Y:S02]  /*9110*/  SEL R112, R112, RZ, P0 ;  /* 0x000000ff70707207 */ /* 0x000fe40000000000 */
[----:B------:R-:W-:Y:S01]  /*9120*/  SEL R45, R45, RZ, P1 ;  /* 0x000000ff2d2d7207 */ /* 0x000fe20000800000 */
[----:B------:R-:W-:Y:S10]  /*9130*/  @P2 BRA `(.L_x_125) ;  /* 0xffffffbc00382947 */ /* 0x000ff4000383ffff */
[----:B------:R-:W-:Y:S05]  /*9140*/  EXIT ;  /* 0x000000000000794d */ /* 0x000fea0003800000 */
.L_x_19:
[----:B--2---:R2:W1:Y:S02]  /*9150*/  SYNCS.PHASECHK.TRANS64.TRYWAIT P0, [R2+URZ+0x110], R3 ;  /* 0x00011003020075a7 */ /* 0x00446400080011ff */
[----:B-1----:R-:W-:Y:S05]  /*9160*/  @!P0 NANOSLEEP.SYNCS 0x989680 ;  /* 0x009896800000895d */ /* 0x002fea0003900000 */
[----:B------:R-:W1:Y:S02]  /*9170*/  @!P0 SYNCS.PHASECHK.TRANS64 P0, [R2+URZ+0x110], R3 ;  /* 0x00011003020085a7 */ /* 0x000e6400080010ff */
[----:B-1----:R-:W-:Y:S05]  /*9180*/  @!P0 BRA `(.L_x_19) ;  /* 0xfffffffc00f08947 */ /* 0x002fea000383ffff */
[----:B------:R-:W-:Y:S05]  /*9190*/  BRA `(.L_x_126) ;  /* 0xffffff8400187947 */ /* 0x000fea000383ffff */
.L_x_22:
[----:B-1----:R-:W-:-:S07]  /*91a0*/  MOV R2, UR33 ;  /* 0x0000002100027c02 */ /* 0x002fce0008000f00 */
.L_x_127:
[----:B-1----:R1:W2:Y:S02]  /*91b0*/  SYNCS.PHASECHK.TRANS64.TRYWAIT P0, [R2+URZ+0x28], R4 ;  /* 0x00002804020075a7 */ /* 0x0022a400080011ff */
[----:B--2---:R-:W-:Y:S05]  /*91c0*/  @!P0 NANOSLEEP.SYNCS 0x989680 ;  /* 0x009896800000895d */ /* 0x004fea0003900000 */
[----:B------:R-:W2:Y:S02]  /*91d0*/  @!P0 SYNCS.PHASECHK.TRANS64 P0, [R2+URZ+0x28], R4 ;  /* 0x00002804020085a7 */ /* 0x000ea400080010ff */
[----:B--2---:R-:W-:Y:S05]  /*91e0*/  @!P0 BRA `(.L_x_127) ;  /* 0xfffffffc00f08947 */ /* 0x004fea000383ffff */
[----:B------:R-:W-:Y:S05]  /*91f0*/  BRA `(.L_x_21) ;  /* 0xffffff84006c7947 */ /* 0x000fea000383ffff */
.L_x_28:
[----:B-1----:R-:W-:-:S07]  /*9200*/  MOV R2, UR25 ;  /* 0x0000001900027c02 */ /* 0x002fce0008000f00 */
.L_x_128:
[----:B-1----:R1:W2:Y:S02]  /*9210*/  SYNCS.PHASECHK.TRANS64.TRYWAIT P0, [R2+URZ+0x28], R4 ;  /* 0x00002804020075a7 */ /* 0x0022a400080011ff */
[----:B--2---:R-:W-:Y:S05]  /*9220*/  @!P0 NANOSLEEP.SYNCS 0x989680 ;  /* 0x009896800000895d */ /* 0x004fea0003900000 */
[----:B------:R-:W2:Y:S02]  /*9230*/  @!P0 SYNCS.PHASECHK.TRANS64 P0, [R2+URZ+0x28], R4 ;  /* 0x00002804020085a7 */ /* 0x000ea400080010ff */
[----:B--2---:R-:W-:Y:S05]  /*9240*/  @!P0 BRA `(.L_x_128) ;  /* 0xfffffffc00f08947 */ /* 0x004fea000383ffff */
[----:B------:R-:W-:Y:S05]  /*9250*/  BRA `(.L_x_27) ;  /* 0xffffff88002c7947 */ /* 0x000fea000383ffff */
.L_x_32:
[----:B-1----:R1:W2:Y:S02]  /*9260*/  SYNCS.PHASECHK.TRANS64.TRYWAIT P0, [R2+URZ+0xa0], R3 ;  /* 0x0000a003020075a7 */ /* 0x0022a400080011ff */
[----:B--2---:R-:W-:Y:S05]  /*9270*/  @!P0 NANOSLEEP.SYNCS 0x989680 ;  /* 0x009896800000895d */ /* 0x004fea0003900000 */
[----:B------:R-:W2:Y:S02]  /*9280*/  @!P0 SYNCS.PHASECHK.TRANS64 P0, [R2+URZ+0xa0], R3 ;  /* 0x0000a003020085a7 */ /* 0x000ea400080010ff */
[----:B--2---:R-:W-:Y:S05]  /*9290*/  @!P0 BRA `(.L_x_32) ;  /* 0xfffffffc00f08947 */ /* 0x004fea000383ffff */
[----:B------:R-:W-:Y:S05]  /*92a0*/  BRA `(.L_x_129) ;  /* 0xffffff8800d07947 */ /* 0x000fea000383ffff */
.L_x_36:
[----:B----4-:R-:W-:-:S07]  /*92b0*/  MOV R0, UR5 ;  /* 0x0000000500007c02 */ /* 0x010fce0008000f00 */
.L_x_130:
[----:B-1----:R1:W2:Y:S02]  /*92c0*/  SYNCS.PHASECHK.TRANS64.TRYWAIT P0, [R0+URZ], R2 ;  /* 0x00000002000075a7 */ /* 0x0022a400080011ff */
[----:B--2---:R-:W-:Y:S05]  /*92d0*/  @!P0 NANOSLEEP.SYNCS 0x989680 ;  /* 0x009896800000895d */ /* 0x004fea0003900000 */
[----:B------:R-:W2:Y:S02]  /*92e0*/  @!P0 SYNCS.PHASECHK.TRANS64 P0, [R0+URZ], R2 ;  /* 0x00000002000085a7 */ /* 0x000ea400080010ff */
[----:B--2---:R-:W-:Y:S05]  /*92f0*/  @!P0 BRA `(.L_x_130) ;  /* 0xfffffffc00f08947 */ /* 0x004fea000383ffff */
[----:B------:R-:W-:Y:S05]  /*9300*/  BRA `(.L_x_131) ;  /* 0xffffff9000407947 */ /* 0x000fea000383ffff */
.L_x_37:
[----:B----4-:R-:W-:-:S07]  /*9310*/  MOV R0, UR5 ;  /* 0x0000000500007c02 */ /* 0x010fce0008000f00 */
.L_x_132:
[----:B-1----:R1:W2:Y:S02]  /*9320*/  SYNCS.PHASECHK.TRANS64.TRYWAIT P0, [R0+URZ], R3 ;  /* 0x00000003000075a7 */ /* 0x0022a400080011ff */
[----:B--2---:R-:W-:Y:S05]  /*9330*/  @!P0 NANOSLEEP.SYNCS 0x989680 ;  /* 0x009896800000895d */ /* 0x004fea0003900000 */
[----:B------:R-:W2:Y:S02]  /*9340*/  @!P0 SYNCS.PHASECHK.TRANS64 P0, [R0+URZ], R3 ;  /* 0x00000003000085a7 */ /* 0x000ea400080010ff */
[----:B--2---:R-:W-:Y:S05]  /*9350*/  @!P0 BRA `(.L_x_132) ;  /* 0xfffffffc00f08947 */ /* 0x004fea000383ffff */
[----:B------:R-:W-:Y:S05]  /*9360*/  BRA `(.L_x_133) ;  /* 0xffffff90004c7947 */ /* 0x000fea000383ffff */
.L_x_38:
[----:B----4-:R-:W-:-:S07]  /*9370*/  MOV R0, UR5 ;  /* 0x0000000500007c02 */ /* 0x010fce0008000f00 */
.L_x_134:
[----:B-1----:R1:W2:Y:S02]  /*9380*/  SYNCS.PHASECHK.TRANS64.TRYWAIT P0, [R0+URZ], R3 ;  /* 0x00000003000075a7 */ /* 0x0022a400080011ff */
[----:B--2---:R-:W-:Y:S05]  /*9390*/  @!P0 NANOSLEEP.SYNCS 0x989680 ;  /* 0x009896800000895d */ /* 0x004fea0003900000 */
[----:B------:R-:W2:Y:S02]  /*93a0*/  @!P0 SYNCS.PHASECHK.TRANS64 P0, [R0+URZ], R3 ;  /* 0x00000003000085a7 */ /* 0x000ea400080010ff */
[----:B--2---:R-:W-:Y:S05]  /*93b0*/  @!P0 BRA `(.L_x_134) ;  /* 0xfffffffc00f08947 */ /* 0x004fea000383ffff */
[----:B------:R-:W-:Y:S05]  /*93c0*/  BRA `(.L_x_135) ;  /* 0xffffff9000587947 */ /* 0x000fea000383ffff */
.L_x_39:
[----:B----4-:R-:W-:-:S07]  /*93d0*/  MOV R0, UR5 ;  /* 0x0000000500007c02 */ /* 0x010fce0008000f00 */
.L_x_136:
[----:B-1----:R1:W2:Y:S02]  /*93e0*/  SYNCS.PHASECHK.TRANS64.TRYWAIT P0, [R0+URZ], R3 ;  /* 0x00000003000075a7 */ /* 0x0022a400080011ff */
[----:B--2---:R-:W-:Y:S05]  /*93f0*/  @!P0 NANOSLEEP.SYNCS 0x989680 ;  /* 0x009896800000895d */ /* 0x004fea0003900000 */
[----:B------:R-:W2:Y:S02]  /*9400*/  @!P0 SYNCS.PHASECHK.TRANS64 P0, [R0+URZ], R3 ;  /* 0x00000003000085a7 */ /* 0x000ea400080010ff */
[----:B--2---:R-:W-:Y:S05]  /*9410*/  @!P0 BRA `(.L_x_136) ;  /* 0xfffffffc00f08947 */ /* 0x004fea000383ffff */
[----:B------:R-:W-:Y:S05]  /*9420*/  BRA `(.L_x_137) ;  /* 0xffffff9000647947 */ /* 0x000fea000383ffff */
.L_x_42:
[----:B-1----:R1:W2:Y:S02]  /*9430*/  SYNCS.PHASECHK.TRANS64.TRYWAIT P0, [R0+URZ+0x100], R4 ;  /* 0x00010004000075a7 */ /* 0x0022a400080011ff */
[----:B--2---:R-:W-:Y:S05]  /*9440*/  @!P0 NANOSLEEP.SYNCS 0x989680 ;  /* 0x009896800000895d */ /* 0x004fea0003900000 */
[----:B------:R-:W2:Y:S02]  /*9450*/  @!P0 SYNCS.PHASECHK.TRANS64 P0, [R0+URZ+0x100], R4 ;  /* 0x00010004000085a7 */ /* 0x000ea400080010ff */
[----:B--2---:R-:W-:Y:S05]  /*9460*/  @!P0 BRA `(.L_x_42) ;  /* 0xfffffffc00f08947 */ /* 0x004fea000383ffff */
[----:B------:R-:W-:Y:S05]  /*9470*/  BRA `(.L_x_138) ;  /* 0xffffff9000c07947 */ /* 0x000fea000383ffff */
.L_x_43:
[----:B------:R-:W-:-:S07]  /*9480*/  MOV R0, UR5 ;  /* 0x0000000500007c02 */ /* 0x000fce0008000f00 */
.L_x_139:
[----:B-1----:R1:W2:Y:S02]  /*9490*/  SYNCS.PHASECHK.TRANS64.TRYWAIT P0, [R0+URZ+0xb0], R5 ;  /* 0x0000b005000075a7 */ /* 0x0022a400080011ff */
[----:B--2---:R-:W-:Y:S05]  /*94a0*/  @!P0 NANOSLEEP.SYNCS 0x989680 ;  /* 0x009896800000895d */ /* 0x004fea0003900000 */
[----:B------:R-:W2:Y:S02]  /*94b0*/  @!P0 SYNCS.PHASECHK.TRANS64 P0, [R0+URZ+0xb0], R5 ;  /* 0x0000b005000085a7 */ /* 0x000ea400080010ff */
[----:B--2---:R-:W-:Y:S05]  /*94c0*/  @!P0 BRA `(.L_x_139) ;  /* 0xfffffffc00f08947 */ /* 0x004fea000383ffff */
[----:B------:R-:W-:Y:S05]  /*94d0*/  BRA `(.L_x_140) ;  /* 0xffffff9000d07947 */ /* 0x000fea000383ffff */
.L_x_44:
[----:B-1----:R1:W2:Y:S02]  /*94e0*/  SYNCS.PHASECHK.TRANS64.TRYWAIT P1, [R0+URZ+0xa0], R4 ;  /* 0x0000a004000075a7 */ /* 0x0022a400080211ff */
[----:B--2---:R-:W-:Y:S05]  /*94f0*/  @!P1 NANOSLEEP.SYNCS 0x989680 ;  /* 0x009896800000995d */ /* 0x004fea0003900000 */
[----:B------:R-:W2:Y:S02]  /*9500*/  @!P1 SYNCS.PHASECHK.TRANS64 P1, [R0+URZ+0xa0], R4 ;  /* 0x0000a004000095a7 */ /* 0x000ea400080210ff */
[----:B--2---:R-:W-:Y:S05]  /*9510*/  @!P1 BRA `(.L_x_44) ;  /* 0xfffffffc00f09947 */ /* 0x004fea000383ffff */
[----:B------:R-:W-:Y:S05]  /*9520*/  BRA `(.L_x_141) ;  /* 0xffffff9400007947 */ /* 0x000fea000383ffff */
.L_x_47:
[----:B------:R-:W-:-:S07]  /*9530*/  MOV R0, UR5 ;  /* 0x0000000500007c02 */ /* 0x000fce0008000f00 */
.L_x_142:
[----:B-1----:R1:W2:Y:S02]  /*9540*/  SYNCS.PHASECHK.TRANS64.TRYWAIT P0, [R0+URZ+0xb0], R2 ;  /* 0x0000b002000075a7 */ /* 0x0022a400080011ff */
[----:B--2---:R-:W-:Y:S05]  /*9550*/  @!P0 NANOSLEEP.SYNCS 0x989680 ;  /* 0x009896800000895d */ /* 0x004fea0003900000 */
[----:B------:R-:W2:Y:S02]  /*9560*/  @!P0 SYNCS.PHASECHK.TRANS64 P0, [R0+URZ+0xb0], R2 ;  /* 0x0000b002000085a7 */ /* 0x000ea400080010ff */
[----:B--2---:R-:W-:Y:S05]  /*9570*/  @!P0 BRA `(.L_x_142) ;  /* 0xfffffffc00f08947 */ /* 0x004fea000383ffff */
[----:B------:R-:W-:Y:S05]  /*9580*/  BRA `(.L_x_46) ;  /* 0xffffff9400547947 */ /* 0x000fea000383ffff */
.L_x_54:
[----:B-1----:R1:W2:Y:S02]  /*9590*/  SYNCS.PHASECHK.TRANS64.TRYWAIT P1, [R0+URZ+0xa0], R2 ;  /* 0x0000a002000075a7 */ /* 0x0022a400080211ff */
[----:B--2---:R-:W-:Y:S05]  /*95a0*/  @!P1 NANOSLEEP.SYNCS 0x989680 ;  /* 0x009896800000995d */ /* 0x004fea0003900000 */
[----:B------:R-:W2:Y:S02]  /*95b0*/  @!P1 SYNCS.PHASECHK.TRANS64 P1, [R0+URZ+0xa0], R2 ;  /* 0x0000a002000095a7 */ /* 0x000ea400080210ff */
[----:B--2---:R-:W-:Y:S05]  /*95c0*/  @!P1 BRA `(.L_x_54) ;  /* 0xfffffffc00f09947 */ /* 0x004fea000383ffff */
[----:B------:R-:W-:Y:S05]  /*95d0*/  BRA `(.L_x_143) ;  /* 0xffffff9800c07947 */ /* 0x000fea000383ffff */
.L_x_55:
[----:B------:R-:W-:-:S07]  /*95e0*/  MOV R2, UR7 ;  /* 0x0000000700027c02 */ /* 0x000fce0008000f00 */
.L_x_144:
[----:B-1----:R1:W2:Y:S02]  /*95f0*/  SYNCS.PHASECHK.TRANS64.TRYWAIT P0, [R2+URZ+0xe0], R0 ;  /* 0x0000e000020075a7 */ /* 0x0022a400080011ff */
[----:B--2---:R-:W-:Y:S05]  /*9600*/  @!P0 NANOSLEEP.SYNCS 0x989680 ;  /* 0x009896800000895d */ /* 0x004fea0003900000 */
[----:B------:R-:W2:Y:S02]  /*9610*/  @!P0 SYNCS.PHASECHK.TRANS64 P0, [R2+URZ+0xe0], R0 ;  /* 0x0000e000020085a7 */ /* 0x000ea400080010ff */
[----:B--2---:R-:W-:Y:S05]  /*9620*/  @!P0 BRA `(.L_x_144) ;  /* 0xfffffffc00f08947 */ /* 0x004fea000383ffff */
[----:B------:R-:W-:Y:S05]  /*9630*/  BRA `(.L_x_145) ;  /* 0xffffff9c00107947 */ /* 0x000fea000383ffff */
.L_x_58:
[----:B------:R-:W-:Y:S07]  /*9640*/  MOV R0, UR6 ;  /* 0x0000000600007c02 */ /* 0x000fee0008000f00 */
.L_x_146:
[----:B-1----:R1:W2:Y:S02]  /*9650*/  SYNCS.PHASECHK.TRANS64.TRYWAIT P0, [R0+URZ], R2 ;  /* 0x00000002000075a7 */ /* 0x0022a400080011ff */
[----:B--2---:R-:W-:Y:S05]  /*9660*/  @!P0 NANOSLEEP.SYNCS 0x989680 ;  /* 0x009896800000895d */ /* 0x004fea0003900000 */
[----:B------:R-:W2:Y:S02]  /*9670*/  @!P0 SYNCS.PHASECHK.TRANS64 P0, [R0+URZ], R2 ;  /* 0x00000002000085a7 */ /* 0x000ea400080010ff */
[----:B--2---:R-:W-:Y:S05]  /*9680*/  @!P0 BRA `(.L_x_146) ;  /* 0xfffffffc00f08947 */ /* 0x004fea000383ffff */
[----:B------:R-:W-:Y:S05]  /*9690*/  BRA `(.L_x_57) ;  /* 0xffffff9c002c7947 */ /* 0x000fea000383ffff */
.L_x_61:
[----:B------:R-:W-:-:S07]  /*96a0*/  MOV R0, UR6 ;  /* 0x0000000600007c02 */ /* 0x000fce0008000f00 */
.L_x_147:
[----:B--2---:R2:W4:Y:S02]  /*96b0*/  SYNCS.PHASECHK.TRANS64.TRYWAIT P0, [R0+URZ], R2 ;  /* 0x00000002000075a7 */ /* 0x00452400080011ff */
[----:B----4-:R-:W-:Y:S05]  /*96c0*/  @!P0 NANOSLEEP.SYNCS 0x989680 ;  /* 0x009896800000895d */ /* 0x010fea0003900000 */
[----:B------:R-:W4:Y:S02]  /*96d0*/  @!P0 SYNCS.PHASECHK.TRANS64 P0, [R0+URZ], R2 ;  /* 0x00000002000085a7 */ /* 0x000f2400080010ff */
[----:B----4-:R-:W-:Y:S05]  /*96e0*/  @!P0 BRA `(.L_x_147) ;  /* 0xfffffffc00f08947 */ /* 0x010fea000383ffff */
[----:B------:R-:W-:Y:S05]  /*96f0*/  BRA `(.L_x_148) ;  /* 0xffffffa000087947 */ /* 0x000fea000383ffff */
.L_x_62:
[----:B------:R-:W-:-:S07]  /*9700*/  MOV R0, UR6 ;  /* 0x0000000600007c02 */ /* 0x000fce0008000f00 */
.L_x_149:
[----:B-1----:R1:W2:Y:S02]  /*9710*/  SYNCS.PHASECHK.TRANS64.TRYWAIT P0, [R0+URZ], R3 ;  /* 0x00000003000075a7 */ /* 0x0022a400080011ff */
[----:B--2---:R-:W-:Y:S05]  /*9720*/  @!P0 NANOSLEEP.SYNCS 0x989680 ;  /* 0x009896800000895d */ /* 0x004fea0003900000 */
[----:B------:R-:W2:Y:S02]  /*9730*/  @!P0 SYNCS.PHASECHK.TRANS64 P0, [R0+URZ], R3 ;  /* 0x00000003000085a7 */ /* 0x000ea400080010ff */
[----:B--2---:R-:W-:Y:S05]  /*9740*/  @!P0 BRA `(.L_x_149) ;  /* 0xfffffffc00f08947 */ /* 0x004fea000383ffff */
[----:B------:R-:W-:Y:S05]  /*9750*/  BRA `(.L_x_150) ;  /* 0xffffffa000147947 */ /* 0x000fea000383ffff */
.L_x_63:
[----:B------:R-:W-:-:S07]  /*9760*/  MOV R0, UR6 ;  /* 0x0000000600007c02 */ /* 0x000fce0008000f00 */
.L_x_151:
[----:B-1----:R1:W2:Y:S02]  /*9770*/  SYNCS.PHASECHK.TRANS64.TRYWAIT P0, [R0+URZ], R3 ;  /* 0x00000003000075a7 */ /* 0x0022a400080011ff */
[----:B--2---:R-:W-:Y:S05]  /*9780*/  @!P0 NANOSLEEP.SYNCS 0x989680 ;  /* 0x009896800000895d */ /* 0x004fea0003900000 */
[----:B------:R-:W2:Y:S02]  /*9790*/  @!P0 SYNCS.PHASECHK.TRANS64 P0, [R0+URZ], R3 ;  /* 0x00000003000085a7 */ /* 0x000ea400080010ff */
[----:B--2---:R-:W-:Y:S05]  /*97a0*/  @!P0 BRA `(.L_x_151) ;  /* 0xfffffffc00f08947 */ /* 0x004fea000383ffff */
[----:B------:R-:W-:Y:S05]  /*97b0*/  BRA `(.L_x_152) ;  /* 0xffffffa000207947 */ /* 0x000fea000383ffff */
.L_x_64:
[----:B-1----:R-:W-:-:S07]  /*97c0*/  MOV R0, UR7 ;  /* 0x0000000700007c02 */ /* 0x002fce0008000f00 */
.L_x_153:
[----:B-1----:R1:W2:Y:S02]  /*97d0*/  SYNCS.PHASECHK.TRANS64.TRYWAIT P0, [R0+URZ], R2 ;  /* 0x00000002000075a7 */ /* 0x0022a400080011ff */
[----:B--2---:R-:W-:Y:S05]  /*97e0*/  @!P0 NANOSLEEP.SYNCS 0x989680 ;  /* 0x009896800000895d */ /* 0x004fea0003900000 */
[----:B------:R-:W2:Y:S02]  /*97f0*/  @!P0 SYNCS.PHASECHK.TRANS64 P0, [R0+URZ], R2 ;  /* 0x00000002000085a7 */ /* 0x000ea400080010ff */
[----:B--2---:R-:W-:Y:S05]  /*9800*/  @!P0 BRA `(.L_x_153) ;  /* 0xfffffffc00f08947 */ /* 0x004fea000383ffff */
[----:B------:R-:W-:Y:S05]  /*9810*/  BRA `(.L_x_154) ;  /* 0xffffffa0002c7947 */ /* 0x000fea000383ffff */
.L_x_69:
[----:B--2---:R2:W3:Y:S02]  /*9820*/  SYNCS.PHASECHK.TRANS64.TRYWAIT P0, [R0+URZ+0xa0], R2 ;  /* 0x0000a002000075a7 */ /* 0x0044e400080011ff */
[----:B---3--:R-:W-:Y:S05]  /*9830*/  @!P0 NANOSLEEP.SYNCS 0x989680 ;  /* 0x009896800000895d */ /* 0x008fea0003900000 */
[----:B------:R-:W3:Y:S02]  /*9840*/  @!P0 SYNCS.PHASECHK.TRANS64 P0, [R0+URZ+0xa0], R2 ;  /* 0x0000a002000085a7 */ /* 0x000ee400080010ff */
[----:B---3--:R-:W-:Y:S05]  /*9850*/  @!P0 BRA `(.L_x_69) ;  /* 0xfffffffc00f08947 */ /* 0x008fea000383ffff */
[----:B------:R-:W-:Y:S05]  /*9860*/  BRA `(.L_x_155) ;  /* 0xffffffa400387947 */ /* 0x000fea000383ffff */
.L_x_72:
[----:B------:R-:W-:Y:S07]  /*9870*/  MOV R0, UR7 ;  /* 0x0000000700007c02 */ /* 0x000fee0008000f00 */
.L_x_156:
[----:B--2---:R2:W3:Y:S02]  /*9880*/  SYNCS.PHASECHK.TRANS64.TRYWAIT P0, [R0+URZ+0x98], R2 ;  /* 0x00009802000075a7 */ /* 0x0044e400080011ff */
[----:B---3--:R-:W-:Y:S05]  /*9890*/  @!P0 NANOSLEEP.SYNCS 0x989680 ;  /* 0x009896800000895d */ /* 0x008fea0003900000 */
[----:B------:R-:W3:Y:S02]  /*98a0*/  @!P0 SYNCS.PHASECHK.TRANS64 P0, [R0+URZ+0x98], R2 ;  /* 0x00009802000085a7 */ /* 0x000ee400080010ff */
[----:B---3--:R-:W-:Y:S05]  /*98b0*/  @!P0 BRA `(.L_x_156) ;  /* 0xfffffffc00f08947 */ /* 0x008fea000383ffff */
[----:B------:R-:W-:Y:S05]  /*98c0*/  BRA `(.L_x_71) ;  /* 0xffffffa800187947 */ /* 0x000fea000383ffff */
.L_x_75:
[----:B------:R-:W-:Y:S07]  /*98d0*/  MOV R0, UR7 ;  /* 0x0000000700007c02 */ /* 0x000fee0008000f00 */
.L_x_157:
[----:B-1----:R1:W2:Y:S02]  /*98e0*/  SYNCS.PHASECHK.TRANS64.TRYWAIT P0, [R0+URZ+0x70], R14 ;  /* 0x0000700e000075a7 */ /* 0x0022a400080011ff */
[----:B--2---:R-:W-:Y:S05]  /*98f0*/  @!P0 NANOSLEEP.SYNCS 0x989680 ;  /* 0x009896800000895d */ /* 0x004fea0003900000 */
[----:B------:R-:W2:Y:S02]  /*9900*/  @!P0 SYNCS.PHASECHK.TRANS64 P0, [R0+URZ+0x70], R14 ;  /* 0x0000700e000085a7 */ /* 0x000ea400080010ff */
[----:B--2---:R-:W-:Y:S05]  /*9910*/  @!P0 BRA `(.L_x_157) ;  /* 0xfffffffc00f08947 */ /* 0x004fea000383ffff */
[----:B------:R-:W-:Y:S05]  /*9920*/  BRA `(.L_x_158) ;  /* 0xffffffa800907947 */ /* 0x000fea000383ffff */
.L_x_76:
[----:B------:R-:W-:Y:S07]  /*9930*/  MOV R0, UR7 ;  /* 0x0000000700007c02 */ /* 0x000fee0008000f00 */
.L_x_159:
[----:B-1----:R1:W2:Y:S02]  /*9940*/  SYNCS.PHASECHK.TRANS64.TRYWAIT P0, [R0+URZ+0x78], R14 ;  /* 0x0000780e000075a7 */ /* 0x0022a400080011ff */
[----:B--2---:R-:W-:Y:S05]  /*9950*/  @!P0 NANOSLEEP.SYNCS 0x989680 ;  /* 0x009896800000895d */ /* 0x004fea0003900000 */
[----:B------:R-:W2:Y:S02]  /*9960*/  @!P0 SYNCS.PHASECHK.TRANS64 P0, [R0+URZ+0x78], R14 ;  /* 0x0000780e000085a7 */ /* 0x000ea400080010ff */
[----:B--2---:R-:W-:Y:S05]  /*9970*/  @!P0 BRA `(.L_x_159) ;  /* 0xfffffffc00f08947 */ /* 0x004fea000383ffff */
[----:B------:R-:W-:Y:S05]  /*9980*/  BRA `(.L_x_160) ;  /* 0xffffffa800c87947 */ /* 0x000fea000383ffff */
.L_x_77:
[----:B------:R-:W-:Y:S07]  /*9990*/  MOV R0, UR7 ;  /* 0x0000000700007c02 */ /* 0x000fee0008000f00 */
.L_x_161:
[----:B-1----:R1:W2:Y:S02]  /*99a0*/  SYNCS.PHASECHK.TRANS64.TRYWAIT P0, [R0+URZ+0x80], R14 ;  /* 0x0000800e000075a7 */ /* 0x0022a400080011ff */
[----:B--2---:R-:W-:Y:S05]  /*99b0*/  @!P0 NANOSLEEP.SYNCS 0x989680 ;  /* 0x009896800000895d */ /* 0x004fea0003900000 */
[----:B------:R-:W2:Y:S02]  /*99c0*/  @!P0 SYNCS.PHASECHK.TRANS64 P0, [R0+URZ+0x80], R14 ;  /* 0x0000800e000085a7 */ /* 0x000ea400080010ff */
[----:B--2---:R-:W-:Y:S05]  /*99d0*/  @!P0 BRA `(.L_x_161) ;  /* 0xfffffffc00f08947 */ /* 0x004fea000383ffff */
[----:B------:R-:W-:Y:S05]  /*99e0*/  BRA `(.L_x_162) ;  /* 0xffffffac000c7947 */ /* 0x000fea000383ffff */
.L_x_78:
[----:B------:R-:W-:Y:S07]  /*99f0*/  MOV R0, UR7 ;  /* 0x0000000700007c02 */ /* 0x000fee0008000f00 */
.L_x_163:
[----:B-1----:R1:W2:Y:S02]  /*9a00*/  SYNCS.PHASECHK.TRANS64.TRYWAIT P0, [R0+URZ+0x88], R14 ;  /* 0x0000880e000075a7 */ /* 0x0022a400080011ff */
[----:B--2---:R-:W-:Y:S05]  /*9a10*/  @!P0 NANOSLEEP.SYNCS 0x989680 ;  /* 0x009896800000895d */ /* 0x004fea0003900000 */
[----:B------:R-:W2:Y:S02]  /*9a20*/  @!P0 SYNCS.PHASECHK.TRANS64 P0, [R0+URZ+0x88], R14 ;  /* 0x0000880e000085a7 */ /* 0x000ea400080010ff */
[----:B--2---:R-:W-:Y:S05]  /*9a30*/  @!P0 BRA `(.L_x_163) ;  /* 0xfffffffc00f08947 */ /* 0x004fea000383ffff */
[----:B------:R-:W-:Y:S05]  /*9a40*/  BRA `(.L_x_164) ;  /* 0xffffffac00907947 */ /* 0x000fea000383ffff */
.L_x_80:
[----:B------:R-:W-:-:S07]  /*9a50*/  MOV R0, UR7 ;  /* 0x0000000700007c02 */ /* 0x000fce0008000f00 */
.L_x_165:
[----:B-1----:R1:W3:Y:S02]  /*9a60*/  SYNCS.PHASECHK.TRANS64.TRYWAIT P0, [R0+URZ+0x70], R2 ;  /* 0x00007002000075a7 */ /* 0x0022e400080011ff */
[----:B---3--:R-:W-:Y:S05]  /*9a70*/  @!P0 NANOSLEEP.SYNCS 0x989680 ;  /* 0x009896800000895d */ /* 0x008fea0003900000 */
[----:B------:R-:W3:Y:S02]  /*9a80*/  @!P0 SYNCS.PHASECHK.TRANS64 P0, [R0+URZ+0x70], R2 ;  /* 0x00007002000085a7 */ /* 0x000ee400080010ff */
[----:B---3--:R-:W-:Y:S05]  /*9a90*/  @!P0 BRA `(.L_x_165) ;  /* 0xfffffffc00f08947 */ /* 0x008fea000383ffff */
[----:B------:R-:W-:Y:S05]  /*9aa0*/  BRA `(.L_x_166) ;  /* 0xffffffb000007947 */ /* 0x000fea000383ffff */
.L_x_81:
[----:B-1----:R-:W-:-:S07]  /*9ab0*/  MOV R0, UR7 ;  /* 0x0000000700007c02 */ /* 0x002fce0008000f00 */
.L_x_167:
[----:B-1----:R1:W3:Y:S02]  /*9ac0*/  SYNCS.PHASECHK.TRANS64.TRYWAIT P0, [R0+URZ+0x78], R2 ;  /* 0x00007802000075a7 */ /* 0x0022e400080011ff */
[----:B---3--:R-:W-:Y:S05]  /*9ad0*/  @!P0 NANOSLEEP.SYNCS 0x989680 ;  /* 0x009896800000895d */ /* 0x008fea0003900000 */
[----:B------:R-:W3:Y:S02]  /*9ae0*/  @!P0 SYNCS.PHASECHK.TRANS64 P0, [R0+URZ+0x78], R2 ;  /* 0x00007802000085a7 */ /* 0x000ee400080010ff */
[----:B---3--:R-:W-:Y:S05]  /*9af0*/  @!P0 BRA `(.L_x_167) ;  /* 0xfffffffc00f08947 */ /* 0x008fea000383ffff */
[----:B------:R-:W-:Y:S05]  /*9b00*/  BRA `(.L_x_168) ;  /* 0xffffffac00f07947 */ /* 0x000fea000383ffff */
.L_x_82:
[----:B-1----:R-:W-:-:S07]  /*9b10*/  MOV R0, UR7 ;  /* 0x0000000700007c02 */ /* 0x002fce0008000f00 */
.L_x_169:
[----:B-1----:R1:W3:Y:S02]  /*9b20*/  SYNCS.PHASECHK.TRANS64.TRYWAIT P0, [R0+URZ+0x80], R2 ;  /* 0x00008002000075a7 */ /* 0x0022e400080011ff */
[----:B---3--:R-:W-:Y:S05]  /*9b30*/  @!P0 NANOSLEEP.SYNCS 0x989680 ;  /* 0x009896800000895d */ /* 0x008fea0003900000 */
[----:B------:R-:W3:Y:S02]  /*9b40*/  @!P0 SYNCS.PHASECHK.TRANS64 P0, [R0+URZ+0x80], R2 ;  /* 0x00008002000085a7 */ /* 0x000ee400080010ff */
[----:B---3--:R-:W-:Y:S05]  /*9b50*/  @!P0 BRA `(.L_x_169) ;  /* 0xfffffffc00f08947 */ /* 0x008fea000383ffff */
[----:B------:R-:W-:Y:S05]  /*9b60*/  BRA `(.L_x_170) ;  /* 0xffffffac00e07947 */ /* 0x000fea000383ffff */
.L_x_84:
[----:B--2---:R2:W4:Y:S02]  /*9b70*/  SYNCS.PHASECHK.TRANS64.TRYWAIT P0, [R0+URZ+0xa0], R2 ;  /* 0x0000a002000075a7 */ /* 0x00452400080011ff */
[----:B----4-:R-:W-:Y:S05]  /*9b80*/  @!P0 NANOSLEEP.SYNCS 0x989680 ;  /* 0x009896800000895d */ /* 0x010fea0003900000 */
[----:B------:R-:W4:Y:S02]  /*9b90*/  @!P0 SYNCS.PHASECHK.TRANS64 P0, [R0+URZ+0xa0], R2 ;  /* 0x0000a002000085a7 */ /* 0x000f2400080010ff */
[----:B----4-:R-:W-:Y:S05]  /*9ba0*/  @!P0 BRA `(.L_x_84) ;  /* 0xfffffffc00f08947 */ /* 0x010fea000383ffff */
[----:B------:R-:W-:Y:S05]  /*9bb0*/  BRA `(.L_x_171) ;  /* 0xffffffb000ac7947 */ /* 0x000fea000383ffff */
.L_x_95:
[----:B-1----:R1:W3:Y:S02]  /*9bc0*/  SYNCS.PHASECHK.TRANS64.TRYWAIT P1, [R2+URZ+0x50], R0 ;  /* 0x00005000020075a7 */ /* 0x0022e400080211ff */
[----:B---3--:R-:W-:Y:S05]  /*9bd0*/  @!P1 NANOSLEEP.SYNCS 0x989680 ;  /* 0x009896800000995d */ /* 0x008fea0003900000 */
[----:B------:R-:W3:Y:S02]  /*9be0*/  @!P1 SYNCS.PHASECHK.TRANS64 P1, [R2+URZ+0x50], R0 ;  /* 0x00005000020095a7 */ /* 0x000ee400080210ff */
[----:B---3--:R-:W-:Y:S05]  /*9bf0*/  @!P1 BRA `(.L_x_95) ;  /* 0xfffffffc00f09947 */ /* 0x008fea000383ffff */
[----:B------:R-:W-:Y:S05]  /*9c00*/  BRA `(.L_x_94) ;  /* 0xffffffbc00c47947 */ /* 0x000fea000383ffff */
.L_x_97:
[----:B-1----:R1:W2:Y:S02]  /*9c10*/  SYNCS.PHASECHK.TRANS64.TRYWAIT P0, [R113+URZ+0xc0], R3 ;  /* 0x0000c003710075a7 */ /* 0x0022a400080011ff */
[----:B--2---:R-:W-:Y:S05]  /*9c20*/  @!P0 NANOSLEEP.SYNCS 0x989680 ;  /* 0x009896800000895d */ /* 0x004fea0003900000 */
[----:B------:R-:W2:Y:S02]  /*9c30*/  @!P0 SYNCS.PHASECHK.TRANS64 P0, [R113+URZ+0xc0], R3 ;  /* 0x0000c003710085a7 */ /* 0x000ea400080010ff */
[----:B--2---:R-:W-:Y:S05]  /*9c40*/  @!P0 BRA `(.L_x_97) ;  /* 0xfffffffc00f08947 */ /* 0x004fea000383ffff */
[----:B------:R-:W-:Y:S05]  /*9c50*/  BRA `(.L_x_96) ;  /* 0xffffffc000187947 */ /* 0x000fea000383ffff */
.L_x_105:
[----:B--2---:R2:W3:Y:S02]  /*9c60*/  SYNCS.PHASECHK.TRANS64.TRYWAIT P0, [R0+URZ+0x50], R3 ;  /* 0x00005003000075a7 */ /* 0x0044e400080011ff */
[----:B---3--:R-:W-:Y:S05]  /*9c70*/  @!P0 NANOSLEEP.SYNCS 0x989680 ;  /* 0x009896800000895d */ /* 0x008fea0003900000 */
[----:B------:R-:W3:Y:S02]  /*9c80*/  @!P0 SYNCS.PHASECHK.TRANS64 P0, [R0+URZ+0x50], R3 ;  /* 0x00005003000085a7 */ /* 0x000ee400080010ff */
[----:B---3--:R-:W-:Y:S05]  /*9c90*/  @!P0 BRA `(.L_x_105) ;  /* 0xfffffffc00f08947 */ /* 0x008fea000383ffff */
[----:B------:R-:W-:Y:S05]  /*9ca0*/  BRA `(.L_x_104) ;  /* 0xffffffcc00087947 */ /* 0x000fea000383ffff */
.L_x_113:
[----:B--2---:R2:W3:Y:S02]  /*9cb0*/  SYNCS.PHASECHK.TRANS64.TRYWAIT P0, [R0+URZ+0x50], R4 ;  /* 0x00005004000075a7 */ /* 0x0044e400080011ff */
[----:B---3--:R-:W-:Y:S05]  /*9cc0*/  @!P0 NANOSLEEP.SYNCS 0x989680 ;  /* 0x009896800000895d */ /* 0x008fea0003900000 */
[----:B------:R-:W3:Y:S02]  /*9cd0*/  @!P0 SYNCS.PHASECHK.TRANS64 P0, [R0+URZ+0x50], R4 ;  /* 0x00005004000085a7 */ /* 0x000ee400080010ff */
[----:B---3--:R-:W-:Y:S05]  /*9ce0*/  @!P0 BRA `(.L_x_113) ;  /* 0xfffffffc00f08947 */ /* 0x008fea000383ffff */
[----:B------:R-:W-:Y:S05]  /*9cf0*/  BRA `(.L_x_112) ;  /* 0xffffffd8004c7947 */ /* 0x000fea000383ffff */
.L_x_121:
[----:B--2---:R2:W3:Y:S02]  /*9d00*/  SYNCS.PHASECHK.TRANS64.TRYWAIT P0, [R0+URZ+0x50], R4 ;  /* 0x00005004000075a7 */ /* 0x0044e400080011ff */
[----:B---3--:R-:W-:Y:S05]  /*9d10*/  @!P0 NANOSLEEP.SYNCS 0x989680 ;  /* 0x009896800000895d */ /* 0x008fea0003900000 */
[----:B------:R-:W3:Y:S02]  /*9d20*/  @!P0 SYNCS.PHASECHK.TRANS64 P0, [R0+URZ+0x50], R4 ;  /* 0x00005004000085a7 */ /* 0x000ee400080010ff */
[----:B---3--:R-:W-:Y:S05]  /*9d30*/  @!P0 BRA `(.L_x_121) ;  /* 0xfffffffc00f08947 */ /* 0x008fea000383ffff */
[----:B------:R-:W-:Y:S05]  /*9d40*/  BRA `(.L_x_120) ;  /* 0xffffffe4009c7947 */ /* 0x000fea000383ffff */
        .weak           $__internal_0_$__cuda_sm10x_tcgen05_guardrail_trap_col_being_dealloced_not_returned_by_alloc
        .type           $__internal_0_$__cuda_sm10x_tcgen05_guardrail_trap_col_being_dealloced_not_returned_by_alloc,@function
        .size           $__internal_0_$__cuda_sm10x_tcgen05_guardrail_trap_col_being_dealloced_not_returned_by_alloc,($__internal_1_$__cuda_sm10x_tcgen05_guardrail_trap_phase_invalid_during_alloc - $__internal_0_$__cuda_sm10x_tcgen05_guardrail_trap_col_being_dealloced_not_returned_by_alloc)
$__internal_0_$__cuda_sm10x_tcgen05_guardrail_trap_col_being_dealloced_not_returned_by_alloc:
[----:B------:R-:W-:Y:S05]  /*9d50*/  BPT.TRAP 0x1 ;  /* 0x000000040000795c */ /* 0x000fea0000300000 */
[----:B------:R-:W-:-:S04]  /*9d60*/  HFMA2 R3, -RZ, RZ, 0, 0 ;  /* 0x00000000ff037431 */ /* 0x000fc800000001ff */
[----:B------:R-:W-:Y:S05]  /*9d70*/  RET.REL.NODEC R2 `(_ZN7cutlass13device_kernelINS_4gemm6kernel13GemmUniversalIN4cute5tupleIJiiiiEEENS1_10collective13CollectiveMmaINS1_35MainloopSm100TmaUmmaWarpSpecializedILi5ELi2ELi4ENS5_IJNS4_1CILi1EEESB_SB_EEEEENS5_IJNSA_ILi64EEENSA_ILi256EEENSA_ILi128EEEEEENS_12float_e4m3_tENS5_IJSB_llEEENS_12float_e5m2_tESJ_NS4_8TiledMMAINS4_8MMA_AtomIJNS4_10MMA_TraitsINS4_19SM100_MMA_F8F6F4_SSEJSI_SK_fSE_SF_NS4_17integral_constantINS4_4UMMA5MajorELSR_1EEESS_NSP_INSQ_7ScaleInELST_0EEESU_EEEEEENS4_6LayoutISC_NS5_IJNSA_ILi0EEESY_SY_EEEEENS5_IJNS4_10UnderscoreES11_S11_EEEEENS4_13SM90_TMA_LOADENS4_14ComposedLayoutINS4_7SwizzleILi2ELi4ELi3EEENS4_18smem_ptr_flag_bitsILi8EEENSX_INS5_IJSE_NSA_ILi8EEEEEENS5_IJSB_SE_EEEEEEEvNS4_8identityES14_NS15_INS16_ILi3ELi4ELi3EEES19_NSX_INS5_IJSG_S1A_EEENS5_IJSB_SG_EEEEEEEvS1F_EENS_8epilogue10collective18CollectiveEpilogueINS1M_23Sm100TmaWarpSpecializedILi4ELi2ELi32ELb0ELb0EEEJSH_NS5_IJNSX_ISE_SB_EES1R_EEESI_NS5_IJlSB_lEEESI_S1T_NS1M_6fusion15FusionCallbacksIS1Q_NS1U_17LinearCombinationISI_fSI_fLNS_15FloatRoundStyleE2EEESH_S1S_JEEENS4_5SM1004TMEM4LOAD26SM100_TMEM_LOAD_16dp32b32xES14_NS15_IS17_S19_NSX_INS5_IJS1A_SE_EEENS5_IJSE_SB_EEEEEEENS4_39AutoVectorizingCopyWithAssumedAlignmentILi128EEENS4_14SM90_TMA_STOREES27_S29_S29_EEEvvEEEEvNT_6ParamsE) ;  /* 0xffffff6002a07950 */ /* 0x000fea0003c3ffff */
        .weak           $__internal_1_$__cuda_sm10x_tcgen05_guardrail_trap_phase_invalid_during_alloc
        .type           $__internal_1_$__cuda_sm10x_tcgen05_guardrail_trap_phase_invalid_during_alloc,@function
        .size           $__internal_1_$__cuda_sm10x_tcgen05_guardrail_trap_phase_invalid_during_alloc,($__internal_2_$__cuda_sm10x_tcgen05_guardrail_trap_unallocated_columns_being_dealloced - $__internal_1_$__cuda_sm10x_tcgen05_guardrail_trap_phase_invalid_during_alloc)
$__internal_1_$__cuda_sm10x_tcgen05_guardrail_trap_phase_invalid_during_alloc:
[----:B------:R-:W-:Y:S05]  /*9d80*/  BPT.TRAP 0x1 ;  /* 0x000000040000795c */ /* 0x000fea0000300000 */
[----:B------:R-:W-:-:S04]  /*9d90*/  MOV R3, 0x0 ;  /* 0x0000000000037802 */ /* 0x000fc80000000f00 */
[----:B------:R-:W-:Y:S05]  /*9da0*/  RET.REL.NODEC R2 `(_ZN7cutlass13device_kernelINS_4gemm6kernel13GemmUniversalIN4cute5tupleIJiiiiEEENS1_10collective13CollectiveMmaINS1_35MainloopSm100TmaUmmaWarpSpecializedILi5ELi2ELi4ENS5_IJNS4_1CILi1EEESB_SB_EEEEENS5_IJNSA_ILi64EEENSA_ILi256EEENSA_ILi128EEEEEENS_12float_e4m3_tENS5_IJSB_llEEENS_12float_e5m2_tESJ_NS4_8TiledMMAINS4_8MMA_AtomIJNS4_10MMA_TraitsINS4_19SM100_MMA_F8F6F4_SSEJSI_SK_fSE_SF_NS4_17integral_constantINS4_4UMMA5MajorELSR_1EEESS_NSP_INSQ_7ScaleInELST_0EEESU_EEEEEENS4_6LayoutISC_NS5_IJNSA_ILi0EEESY_SY_EEEEENS5_IJNS4_10UnderscoreES11_S11_EEEEENS4_13SM90_TMA_LOADENS4_14ComposedLayoutINS4_7SwizzleILi2ELi4ELi3EEENS4_18smem_ptr_flag_bitsILi8EEENSX_INS5_IJSE_NSA_ILi8EEEEEENS5_IJSB_SE_EEEEEEEvNS4_8identityES14_NS15_INS16_ILi3ELi4ELi3EEES19_NSX_INS5_IJSG_S1A_EEENS5_IJSB_SG_EEEEEEEvS1F_EENS_8epilogue10collective18CollectiveEpilogueINS1M_23Sm100TmaWarpSpecializedILi4ELi2ELi32ELb0ELb0EEEJSH_NS5_IJNSX_ISE_SB_EES1R_EEESI_NS5_IJlSB_lEEESI_S1T_NS1M_6fusion15FusionCallbacksIS1Q_NS1U_17LinearCombinationISI_fSI_fLNS_15FloatRoundStyleE2EEESH_S1S_JEEENS4_5SM1004TMEM4LOAD26SM100_TMEM_LOAD_16dp32b32xES14_NS15_IS17_S19_NSX_INS5_IJS1A_SE_EEENS5_IJSE_SB_EEEEEEENS4_39AutoVectorizingCopyWithAssumedAlignmentILi128EEENS4_14SM90_TMA_STOREES27_S29_S29_EEEvvEEEEvNT_6ParamsE) ;  /* 0xffffff6002947950 */ /* 0x000fea0003c3ffff */
        .weak           $__internal_2_$__cuda_sm10x_tcgen05_guardrail_trap_unallocated_columns_being_dealloced
        .type           $__internal_2_$__cuda_sm10x_tcgen05_guardrail_trap_unallocated_columns_being_dealloced,@function
        .size           $__internal_2_$__cuda_sm10x_tcgen05_guardrail_trap_unallocated_columns_being_dealloced,(.L_x_173 - $__internal_2_$__cuda_sm10x_tcgen05_guardrail_trap_unallocated_columns_being_dealloced)
$__internal_2_$__cuda_sm10x_tcgen05_guardrail_trap_unallocated_columns_being_dealloced:
[----:B------:R-:W-:Y:S05]  /*9db0*/  BPT.TRAP 0x1 ;  /* 0x000000040000795c */ /* 0x000fea0000300000 */
[----:B------:R-:W-:-:S04]  /*9dc0*/  HFMA2 R3, -RZ, RZ, 0, 0 ;  /* 0x00000000ff037431 */ /* 0x000fc800000001ff */
[----:B------:R-:W-:Y:S05]  /*9dd0*/  RET.REL.NODEC R2 `(_ZN7cutlass13device_kernelINS_4gemm6kernel13GemmUniversalIN4cute5tupleIJiiiiEEENS1_10collective13CollectiveMmaINS1_35MainloopSm100TmaUmmaWarpSpecializedILi5ELi2ELi4ENS5_IJNS4_1CILi1EEESB_SB_EEEEENS5_IJNSA_ILi64EEENSA_ILi256EEENSA_ILi128EEEEEENS_12float_e4m3_tENS5_IJSB_llEEENS_12float_e5m2_tESJ_NS4_8TiledMMAINS4_8MMA_AtomIJNS4_10MMA_TraitsINS4_19SM100_MMA_F8F6F4_SSEJSI_SK_fSE_SF_NS4_17integral_constantINS4_4UMMA5MajorELSR_1EEESS_NSP_INSQ_7ScaleInELST_0EEESU_EEEEEENS4_6LayoutISC_NS5_IJNSA_ILi0EEESY_SY_EEEEENS5_IJNS4_10UnderscoreES11_S11_EEEEENS4_13SM90_TMA_LOADENS4_14ComposedLayoutINS4_7SwizzleILi2ELi4ELi3EEENS4_18smem_ptr_flag_bitsILi8EEENSX_INS5_IJSE_NSA_ILi8EEEEEENS5_IJSB_SE_EEEEEEEvNS4_8identityES14_NS15_INS16_ILi3ELi4ELi3EEES19_NSX_INS5_IJSG_S1A_EEENS5_IJSB_SG_EEEEEEEvS1F_EENS_8epilogue10collective18CollectiveEpilogueINS1M_23Sm100TmaWarpSpecializedILi4ELi2ELi32ELb0ELb0EEEJSH_NS5_IJNSX_ISE_SB_EES1R_EEESI_NS5_IJlSB_lEEESI_S1T_NS1M_6fusion15FusionCallbacksIS1Q_NS1U_17LinearCombinationISI_fSI_fLNS_15FloatRoundStyleE2EEESH_S1S_JEEENS4_5SM1004TMEM4LOAD26SM100_TMEM_LOAD_16dp32b32xES14_NS15_IS17_S19_NSX_INS5_IJS1A_SE_EEENS5_IJSE_SB_EEEEEEENS4_39AutoVectorizingCopyWithAssumedAlignmentILi128EEENS4_14SM90_TMA_STOREES27_S29_S29_EEEvvEEEEvNT_6ParamsE) ;  /* 0xffffff6002887950 */ /* 0x000fea0003c3ffff */
.L_x_172:
[----:B------:R-:W-:-:S00]  /*9de0*/  BRA `(.L_x_172) ;  /* 0xfffffffc00fc7947 */ /* 0x000fc0000383ffff */
[----:B------:R-:W-:-:S00]  /*9df0*/  NOP ;  /* 0x0000000000007918 */ /* 0x000fc00000000000 */
        /* <DEDUP_REMOVED lines=8> */
.L_x_173:


//--------------------- .nv.global.init           --------------------------
	.section	.nv.global.init,"aw",@progbits
.nv.global.init:
	.type		$str$27,@object
	.size		$str$27,($str$28 - $str$27)
$str$27:
        /*0000*/ 	.byte	0x28, 0x61, 0x64, 0x64, 0x72, 0x65, 0x73, 0x73, 0x20, 0x26, 0x20, 0x6d, 0x61, 0x73, 0x6b, 0x29
        /*0010*/ 	.byte	0x20, 0x3d, 0x3d, 0x20, 0x30, 0x00
	.type		$str$28,@object
	.size		$str$28,($str$26 - $str$28)
$str$28:
        /*0016*/ 	.byte	0x2f, 0x74, 0x6d, 0x70, 0x2f, 0x63, 0x75, 0x74, 0x6c, 0x61, 0x73, 0x73, 0x5f, 0x73, 0x77, 0x65
        /*0026*/ 	.byte	0x65, 0x70, 0x5f, 0x73, 0x72, 0x63, 0x2f, 0x69, 0x6e, 0x63, 0x6c, 0x75, 0x64, 0x65, 0x2f, 0x63
        /*0036*/ 	.byte	0x75, 0x74, 0x65, 0x2f, 0x70, 0x6f, 0x69, 0x6e, 0x74, 0x65, 0x72, 0x5f, 0x66, 0x6c, 0x61, 0x67
        /*0046*/ 	.byte	0x67, 0x65, 0x64, 0x2e, 0x68, 0x70, 0x70, 0x00
	.type		$str$26,@object
	.size		$str$26,($str$25 - $str$26)
$str$26:
        /*004e*/ 	.byte	0x2f, 0x74, 0x6d, 0x70, 0x2f, 0x63, 0x75, 0x74, 0x6c, 0x61, 0x73, 0x73, 0x5f, 0x73, 0x77, 0x65
        /*005e*/ 	.byte	0x65, 0x70, 0x5f, 0x73, 0x72, 0x63, 0x2f, 0x69, 0x6e, 0x63, 0x6c, 0x75, 0x64, 0x65, 0x2f, 0x63
        /*006e*/ 	.byte	0x75, 0x74, 0x65, 0x2f, 0x61, 0x74, 0x6f, 0x6d, 0x2f, 0x63, 0x6f, 0x70, 0x79, 0x5f, 0x74, 0x72
        /*007e*/ 	.byte	0x61, 0x69, 0x74, 0x73, 0x5f, 0x73, 0x6d, 0x31, 0x30, 0x30, 0x2e, 0x68, 0x70, 0x70, 0x00
	.type		$str$25,@object
	.size		$str$25,(__unnamed_1 - $str$25)
$str$25:
        /*008d*/ 	.byte	0x28, 0x28, 0x75, 0x69, 0x6e, 0x74, 0x33, 0x32, 0x5f, 0x74, 0x28, 0x74, 0x68, 0x72, 0x65, 0x61
        /*009d*/ 	.byte	0x64, 0x49, 0x64, 0x78, 0x2e, 0x78, 0x29, 0x20, 0x2f, 0x20, 0x33, 0x32, 0x29, 0x20, 0x25, 0x20
        /*00ad*/ 	.byte	0x34, 0x29, 0x20, 0x3d, 0x3d, 0x20, 0x28, 0x28, 0x28, 0x74, 0x6d, 0x65, 0x6d, 0x5f, 0x61, 0x64
        /*00bd*/ 	.byte	0x64, 0x72, 0x20, 0x3e, 0x3e, 0x20, 0x31, 0x36, 0x29, 0x20, 0x2f, 0x20, 0x33, 0x32, 0x29, 0x20
        /*00cd*/ 	.byte	0x25, 0x20, 0x34, 0x29, 0x00
	.type		__unnamed_1,@object
	.size		__unnamed_1,(__unnamed_2 - __unnamed_1)
__unnamed_1:
        /*00d2*/ 	.byte	0x61, 0x75, 0x74, 0x6f, 0x20, 0x63, 0x75, 0x74, 0x65, 0x3a, 0x3a, 0x61, 0x73, 0x5f, 0x70, 0x6f
        /* <DEDUP_REMOVED lines=24> */
        /*0262*/ 	.byte	0x3c, 0x34, 0x30, 0x39, 0x36, 0x3e, 0x3e, 0x3e, 0x3e, 0x5d, 0x00
	.type		__unnamed_2,@object
	.size		__unnamed_2,(__unnamed_3 - __unnamed_2)
__unnamed_2:
        /* <DEDUP_REMOVED lines=26> */
	.type		__unnamed_3,@object
	.size		__unnamed_3,(.L_3 - __unnamed_3)
__unnamed_3:
        /* <DEDUP_REMOVED lines=40> */
        /*0688*/ 	.byte	0x74, 0x65, 0x3a, 0x3a, 0x43, 0x3c, 0x30, 0x3e, 0x3e, 0x3e, 0x3e, 0x5d, 0x00
.L_3:


//--------------------- .nv.shared._ZN7cutlass13device_kernelINS_4gemm6kernel13GemmUniversalIN4cute5tupleIJiiiiEEENS1_10collective13CollectiveMmaINS1_35MainloopSm100TmaUmmaWarpSpecializedILi5ELi2ELi4ENS5_IJNS4_1CILi1EEESB_SB_EEEEENS5_IJNSA_ILi64EEENSA_ILi256EEENSA_ILi128EEEEEENS_12float_e4m3_tENS5_IJSB_llEEENS_12float_e5m2_tESJ_NS4_8TiledMMAINS4_8MMA_AtomIJNS4_10MMA_TraitsINS4_19SM100_MMA_F8F6F4_SSEJSI_SK_fSE_SF_NS4_17integral_constantINS4_4UMMA5MajorELSR_1EEESS_NSP_INSQ_7ScaleInELST_0EEESU_EEEEEENS4_6LayoutISC_NS5_IJNSA_ILi0EEESY_SY_EEEEENS5_IJNS4_10UnderscoreES11_S11_EEEEENS4_13SM90_TMA_LOADENS4_14ComposedLayoutINS4_7SwizzleILi2ELi4ELi3EEENS4_18smem_ptr_flag_bitsILi8EEENSX_INS5_IJSE_NSA_ILi8EEEEEENS5_IJSB_SE_EEEEEEEvNS4_8identityES14_NS15_INS16_ILi3ELi4ELi3EEES19_NSX_INS5_IJSG_S1A_EEENS5_IJSB_SG_EEEEEEEvS1F_EENS_8epilogue10collective18CollectiveEpilogueINS1M_23Sm100TmaWarpSpecializedILi4ELi2ELi32ELb0ELb0EEEJSH_NS5_IJNSX_ISE_SB_EES1R_EEESI_NS5_IJlSB_lEEESI_S1T_NS1M_6fusion15FusionCallbacksIS1Q_NS1U_17LinearCombinationISI_fSI_fLNS_15FloatRoundStyleE2EEESH_S1S_JEEENS4_5SM1004TMEM4LOAD26SM100_TMEM_LOAD_16dp32b32xES14_NS15_IS17_S19_NSX_INS5_IJS1A_SE_EEENS5_IJSE_SB_EEEEEEENS4_39AutoVectorizingCopyWithAssumedAlignmentILi128EEENS4_14SM90_TMA_STOREES27_S29_S29_EEEvvEEEEvNT_6ParamsE --------------------------
	.section	.nv.shared._ZN7cutlass13device_kernelINS_4gemm6kernel13GemmUniversalIN4cute5tupleIJiiiiEEENS1_10collective13CollectiveMmaINS1_35MainloopSm100TmaUmmaWarpSpecializedILi5ELi2ELi4ENS5_IJNS4_1CILi1EEESB_SB_EEEEENS5_IJNSA_ILi64EEENSA_ILi256EEENSA_ILi128EEEEEENS_12float_e4m3_tENS5_IJSB_llEEENS_12float_e5m2_tESJ_NS4_8TiledMMAINS4_8MMA_AtomIJNS4_10MMA_TraitsINS4_19SM100_MMA_F8F6F4_SSEJSI_SK_fSE_SF_NS4_17integral_constantINS4_4UMMA5MajorELSR_1EEESS_NSP_INSQ_7ScaleInELST_0EEESU_EEEEEENS4_6LayoutISC_NS5_IJNSA_ILi0EEESY_SY_EEEEENS5_IJNS4_10UnderscoreES11_S11_EEEEENS4_13SM90_TMA_LOADENS4_14ComposedLayoutINS4_7SwizzleILi2ELi4ELi3EEENS4_18smem_ptr_flag_bitsILi8EEENSX_INS5_IJSE_NSA_ILi8EEEEEENS5_IJSB_SE_EEEEEEEvNS4_8identityES14_NS15_INS16_ILi3ELi4ELi3EEES19_NSX_INS5_IJSG_S1A_EEENS5_IJSB_SG_EEEEEEEvS1F_EENS_8epilogue10collective18CollectiveEpilogueINS1M_23Sm100TmaWarpSpecializedILi4ELi2ELi32ELb0ELb0EEEJSH_NS5_IJNSX_ISE_SB_EES1R_EEESI_NS5_IJlSB_lEEESI_S1T_NS1M_6fusion15FusionCallbacksIS1Q_NS1U_17LinearCombinationISI_fSI_fLNS_15FloatRoundStyleE2EEESH_S1S_JEEENS4_5SM1004TMEM4LOAD26SM100_TMEM_LOAD_16dp32b32xES14_NS15_IS17_S19_NSX_INS5_IJS1A_SE_EEENS5_IJSE_SB_EEEEEEENS4_39AutoVectorizingCopyWithAssumedAlignmentILi128EEENS4_14SM90_TMA_STOREES27_S29_S29_EEEvvEEEEvNT_6ParamsE,"aw",@nobits
	.sectionflags	@""
	.align	16
	.zero		1024


//--------------------- .nv.shared.reserved.0     --------------------------
	.section	.nv.shared.reserved.0,"aw",@nobits
	.weak		__nv_reservedSMEM_offset_0_alias
	.size		__nv_reservedSMEM_offset_0_alias, 0, 64
	.other		__nv_reservedSMEM_offset_0_alias,@"STO_CUDA_RESERVED_SHARED STV_DEFAULT"
__nv_reservedSMEM_offset_0_alias:
	.zero		0
.nv.shared.reserved.0:
	.zero		64
	.weak		__nv_reservedSMEM_tcgen05_partition
	.type		__nv_reservedSMEM_tcgen05_partition,@object
	.size		__nv_reservedSMEM_tcgen05_partition,(.L_0 - __nv_reservedSMEM_tcgen05_partition)
__nv_reservedSMEM_tcgen05_partition:
	.zero		32
.L_0:


//--------------------- .nv.global                --------------------------
	.section	.nv.global,"aw",@nobits
.nv.global:
	.type		_ZN40_INTERNAL_77fefc7f_4_k_cu_be6d39c2_367954cute1_E,@object
	.size		_ZN40_INTERNAL_77fefc7f_4_k_cu_be6d39c2_367954cute1_E,(_ZN40_INTERNAL_77fefc7f_4_k_cu_be6d39c2_367954cuda3std3__45__cpo6cbeginE - _ZN40_INTERNAL_77fefc7f_4_k_cu_be6d39c2_367954cute1_E)
_ZN40_INTERNAL_77fefc7f_4_k_cu_be6d39c2_367954cute1_E:
	.zero		1
	.type		_ZN40_INTERNAL_77fefc7f_4_k_cu_be6d39c2_367954cuda3std3__45__cpo6cbeginE,@object
	.size		_ZN40_INTERNAL_77fefc7f_4_k_cu_be6d39c2_367954cuda3std3__45__cpo6cbeginE,(_ZN40_INTERNAL_77fefc7f_4_k_cu_be6d39c2_367954cuda3std3__48in_placeE - _ZN40_INTERNAL_77fefc7f_4_k_cu_be6d39c2_367954cuda3std3__45__cpo6cbeginE)
_ZN40_INTERNAL_77fefc7f_4_k_cu_be6d39c2_367954cuda3std3__45__cpo6cbeginE:
	.zero		1
	.type		_ZN40_INTERNAL_77fefc7f_4_k_cu_be6d39c2_367954cuda3std3__48in_placeE,@object
	.size		_ZN40_INTERNAL_77fefc7f_4_k_cu_be6d39c2_367954cuda3std3__48in_placeE,(_ZN40_INTERNAL_77fefc7f_4_k_cu_be6d39c2_367954cuda3std6ranges3__45__cpo9iter_moveE - _ZN40_INTERNAL_77fefc7f_4_k_cu_be6d39c2_367954cuda3std3__48in_placeE)
_ZN40_INTERNAL_77fefc7f_4_k_cu_be6d39c2_367954cuda3std3__48in_placeE:
	.zero		1
	.type		_ZN40_INTERNAL_77fefc7f_4_k_cu_be6d39c2_367954cuda3std6ranges3__45__cpo9iter_moveE,@object
	.size		_ZN40_INTERNAL_77fefc7f_4_k_cu_be6d39c2_367954cuda3std6ranges3__45__cpo9iter_moveE,(_ZN40_INTERNAL_77fefc7f_4_k_cu_be6d39c2_367954cuda3std3__45__cpo5beginE - _ZN40_INTERNAL_77fefc7f_4_k_cu_be6d39c2_367954cuda3std6ranges3__45__cpo9iter_moveE)
_ZN40_INTERNAL_77fefc7f_4_k_cu_be6d39c2_367954cuda3std6ranges3__45__cpo9iter_moveE:
	.zero		1
	.type		_ZN40_INTERNAL_77fefc7f_4_k_cu_be6d39c2_367954cuda3std3__45__cpo5beginE,@object
	.size		_ZN40_INTERNAL_77fefc7f_4_k_cu_be6d39c2_367954cuda3std3__45__cpo5beginE,(_ZN40_INTERNAL_77fefc7f_4_k_cu_be6d39c2_367954cuda3std3__442_GLOBAL__N__77fefc7f_4_k_cu_be6d39c2_367956ignoreE - _ZN40_INTERNAL_77fefc7f_4_k_cu_be6d39c2_367954cuda3std3__45__cpo5beginE)
_ZN40_INTERNAL_77fefc7f_4_k_cu_be6d39c2_367954cuda3std3__45__cpo5beginE:
	.zero		1
	.type		_ZN40_INTERNAL_77fefc7f_4_k_cu_be6d39c2_367954cuda3std3__442_GLOBAL__N__77fefc7f_4_k_cu_be6d39c2_367956ignoreE,@object
	.size		_ZN40_INTERNAL_77fefc7f_4_k_cu_be6d39c2_367954cuda3std3__442_GLOBAL__N__77fefc7f_4_k_cu_be6d39c2_367956ignoreE,(_ZN40_INTERNAL_77fefc7f_4_k_cu_be6d39c2_367954cute7productE - _ZN40_INTERNAL_77fefc7f_4_k_cu_be6d39c2_367954cuda3std3__442_GLOBAL__N__77fefc7f_4_k_cu_be6d39c2_367956ignoreE)
_ZN40_INTERNAL_77fefc7f_4_k_cu_be6d39c2_367954cuda3std3__442_GLOBAL__N__77fefc7f_4_k_cu_be6d39c2_367956ignoreE:
	.zero		1
	.type		_ZN40_INTERNAL_77fefc7f_4_k_cu_be6d39c2_367954cute7productE,@object
	.size		_ZN40_INTERNAL_77fefc7f_4_k_cu_be6d39c2_367954cute7productE,(_ZN40_INTERNAL_77fefc7f_4_k_cu_be6d39c2_367954cuda3std3__45__cpo3endE - _ZN40_INTERNAL_77fefc7f_4_k_cu_be6d39c2_367954cute7productE)
_ZN40_INTERNAL_77fefc7f_4_k_cu_be6d39c2_367954cute7productE:
	.zero		1
	.type		_ZN40_INTERNAL_77fefc7f_4_k_cu_be6d39c2_367954cuda3std3__45__cpo3endE,@object
	.size		_ZN40_INTERNAL_77fefc7f_4_k_cu_be6d39c2_367954cuda3std3__45__cpo3endE,(_ZN40_INTERNAL_77fefc7f_4_k_cu_be6d39c2_367954cuda3std3__419piecewise_constructE - _ZN40_INTERNAL_77fefc7f_4_k_cu_be6d39c2_367954cuda3std3__45__cpo3endE)
_ZN40_INTERNAL_77fefc7f_4_k_cu_be6d39c2_367954cuda3std3__45__cpo3endE:
	.zero		1
	.type		_ZN40_INTERNAL_77fefc7f_4_k_cu_be6d39c2_367954cuda3std3__419piecewise_constructE,@object
	.size		_ZN40_INTERNAL_77fefc7f_4_k_cu_be6d39c2_367954cuda3std3__419piecewise_constructE,(_ZN40_INTERNAL_77fefc7f_4_k_cu_be6d39c2_367954cuda3std3__45__cpo4cendE - _ZN40_INTERNAL_77fefc7f_4_k_cu_be6d39c2_367954cuda3std3__419piecewise_constructE)
_ZN40_INTERNAL_77fefc7f_4_k_cu_be6d39c2_367954cuda3std3__419piecewise_constructE:
	.zero		1
	.type		_ZN40_INTERNAL_77fefc7f_4_k_cu_be6d39c2_367954cuda3std3__45__cpo4cendE,@object
	.size		_ZN40_INTERNAL_77fefc7f_4_k_cu_be6d39c2_367954cuda3std3__45__cpo4cendE,(_ZN40_INTERNAL_77fefc7f_4_k_cu_be6d39c2_367954cuda3std6ranges3__45__cpo4swapE - _ZN40_INTERNAL_77fefc7f_4_k_cu_be6d39c2_367954cuda3std3__45__cpo4cendE)
_ZN40_INTERNAL_77fefc7f_4_k_cu_be6d39c2_367954cuda3std3__45__cpo4cendE:
	.zero		1
	.type		_ZN40_INTERNAL_77fefc7f_4_k_cu_be6d39c2_367954cuda3std6ranges3__45__cpo4swapE,@object
	.size		_ZN40_INTERNAL_77fefc7f_4_k_cu_be6d39c2_367954cuda3std6ranges3__45__cpo4swapE,(.L_11 - _ZN40_INTERNAL_77fefc7f_4_k_cu_be6d39c2_367954cuda3std6ranges3__45__cpo4swapE)
_ZN40_INTERNAL_77fefc7f_4_k_cu_be6d39c2_367954cuda3std6ranges3__45__cpo4swapE:
	.zero		1
.L_11:


//--------------------- .nv.constant0._ZN7cutlass13device_kernelINS_4gemm6kernel13GemmUniversalIN4cute5tupleIJiiiiEEENS1_10collective13CollectiveMmaINS1_35MainloopSm100TmaUmmaWarpSpecializedILi5ELi2ELi4ENS5_IJNS4_1CILi1EEESB_SB_EEEEENS5_IJNSA_ILi64EEENSA_ILi256EEENSA_ILi128EEEEEENS_12float_e4m3_tENS5_IJSB_llEEENS_12float_e5m2_tESJ_NS4_8TiledMMAINS4_8MMA_AtomIJNS4_10MMA_TraitsINS4_19SM100_MMA_F8F6F4_SSEJSI_SK_fSE_SF_NS4_17integral_constantINS4_4UMMA5MajorELSR_1EEESS_NSP_INSQ_7ScaleInELST_0EEESU_EEEEEENS4_6LayoutISC_NS5_IJNSA_ILi0EEESY_SY_EEEEENS5_IJNS4_10UnderscoreES11_S11_EEEEENS4_13SM90_TMA_LOADENS4_14ComposedLayoutINS4_7SwizzleILi2ELi4ELi3EEENS4_18smem_ptr_flag_bitsILi8EEENSX_INS5_IJSE_NSA_ILi8EEEEEENS5_IJSB_SE_EEEEEEEvNS4_8identityES14_NS15_INS16_ILi3ELi4ELi3EEES19_NSX_INS5_IJSG_S1A_EEENS5_IJSB_SG_EEEEEEEvS1F_EENS_8epilogue10collective18CollectiveEpilogueINS1M_23Sm100TmaWarpSpecializedILi4ELi2ELi32ELb0ELb0EEEJSH_NS5_IJNSX_ISE_SB_EES1R_EEESI_NS5_IJlSB_lEEESI_S1T_NS1M_6fusion15FusionCallbacksIS1Q_NS1U_17LinearCombinationISI_fSI_fLNS_15FloatRoundStyleE2EEESH_S1S_JEEENS4_5SM1004TMEM4LOAD26SM100_TMEM_LOAD_16dp32b32xES14_NS15_IS17_S19_NSX_INS5_IJS1A_SE_EEENS5_IJSE_SB_EEEEEEENS4_39AutoVectorizingCopyWithAssumedAlignmentILi128EEENS4_14SM90_TMA_STOREES27_S29_S29_EEEvvEEEEvNT_6ParamsE --------------------------
	.section	.nv.constant0._ZN7cutlass13device_kernelINS_4gemm6kernel13GemmUniversalIN4cute5tupleIJiiiiEEENS1_10collective13CollectiveMmaINS1_35MainloopSm100TmaUmmaWarpSpecializedILi5ELi2ELi4ENS5_IJNS4_1CILi1EEESB_SB_EEEEENS5_IJNSA_ILi64EEENSA_ILi256EEENSA_ILi128EEEEEENS_12float_e4m3_tENS5_IJSB_llEEENS_12float_e5m2_tESJ_NS4_8TiledMMAINS4_8MMA_AtomIJNS4_10MMA_TraitsINS4_19SM100_MMA_F8F6F4_SSEJSI_SK_fSE_SF_NS4_17integral_constantINS4_4UMMA5MajorELSR_1EEESS_NSP_INSQ_7ScaleInELST_0EEESU_EEEEEENS4_6LayoutISC_NS5_IJNSA_ILi0EEESY_SY_EEEEENS5_IJNS4_10UnderscoreES11_S11_EEEEENS4_13SM90_TMA_LOADENS4_14ComposedLayoutINS4_7SwizzleILi2ELi4ELi3EEENS4_18smem_ptr_flag_bitsILi8EEENSX_INS5_IJSE_NSA_ILi8EEEEEENS5_IJSB_SE_EEEEEEEvNS4_8identityES14_NS15_INS16_ILi3ELi4ELi3EEES19_NSX_INS5_IJSG_S1A_EEENS5_IJSB_SG_EEEEEEEvS1F_EENS_8epilogue10collective18CollectiveEpilogueINS1M_23Sm100TmaWarpSpecializedILi4ELi2ELi32ELb0ELb0EEEJSH_NS5_IJNSX_ISE_SB_EES1R_EEESI_NS5_IJlSB_lEEESI_S1T_NS1M_6fusion15FusionCallbacksIS1Q_NS1U_17LinearCombinationISI_fSI_fLNS_15FloatRoundStyleE2EEESH_S1S_JEEENS4_5SM1004TMEM4LOAD26SM100_TMEM_LOAD_16dp32b32xES14_NS15_IS17_S19_NSX_INS5_IJS1A_SE_EEENS5_IJSE_SB_EEEEEEENS4_39AutoVectorizingCopyWithAssumedAlignmentILi128EEENS4_14SM90_TMA_STOREES27_S29_S29_EEEvvEEEEvNT_6ParamsE,"a",@progbits
	.sectionflags	@""
	.align	4
.nv.constant0._ZN7cutlass13device_kernelINS_4gemm6kernel13GemmUniversalIN4cute5tupleIJiiiiEEENS1_10collective13CollectiveMmaINS1_35MainloopSm100TmaUmmaWarpSpecializedILi5ELi2ELi4ENS5_IJNS4_1CILi1EEESB_SB_EEEEENS5_IJNSA_ILi64EEENSA_ILi256EEENSA_ILi128EEEEEENS_12float_e4m3_tENS5_IJSB_llEEENS_12float_e5m2_tESJ_NS4_8TiledMMAINS4_8MMA_AtomIJNS4_10MMA_TraitsINS4_19SM100_MMA_F8F6F4_SSEJSI_SK_fSE_SF_NS4_17integral_constantINS4_4UMMA5MajorELSR_1EEESS_NSP_INSQ_7ScaleInELST_0EEESU_EEEEEENS4_6LayoutISC_NS5_IJNSA_ILi0EEESY_SY_EEEEENS5_IJNS4_10UnderscoreES11_S11_EEEEENS4_13SM90_TMA_LOADENS4_14ComposedLayoutINS4_7SwizzleILi2ELi4ELi3EEENS4_18smem_ptr_flag_bitsILi8EEENSX_INS5_IJSE_NSA_ILi8EEEEEENS5_IJSB_SE_EEEEEEEvNS4_8identityES14_NS15_INS16_ILi3ELi4ELi3EEES19_NSX_INS5_IJSG_S1A_EEENS5_IJSB_SG_EEEEEEEvS1F_EENS_8epilogue10collective18CollectiveEpilogueINS1M_23Sm100TmaWarpSpecializedILi4ELi2ELi32ELb0ELb0EEEJSH_NS5_IJNSX_ISE_SB_EES1R_EEESI_NS5_IJlSB_lEEESI_S1T_NS1M_6fusion15FusionCallbacksIS1Q_NS1U_17LinearCombinationISI_fSI_fLNS_15FloatRoundStyleE2EEESH_S1S_JEEENS4_5SM1004TMEM4LOAD26SM100_TMEM_LOAD_16dp32b32xES14_NS15_IS17_S19_NSX_INS5_IJS1A_SE_EEENS5_IJSE_SB_EEEEEEENS4_39AutoVectorizingCopyWithAssumedAlignmentILi128EEENS4_14SM90_TMA_STOREES27_S29_S29_EEEvvEEEEvNT_6ParamsE:
	.zero		2944


//--------------------- SYMBOLS --------------------------

	.type		.nv.reservedSmem.offset0,@object
	.size		.nv.reservedSmem.offset0,0x4
	.type		.nv.reservedSmem.cap,@object
	.size		.nv.reservedSmem.cap,0x4
	.type		__assertfail,@function
